//
// Generated by NVIDIA NVVM Compiler
//
// Compiler Build ID: CL-36424714
// Cuda compilation tools, release 13.0, V13.0.88
// Based on NVVM 20.0.0
//

.version 9.0
.target sm_100
.address_size 64

	// .globl	sample_token_kernel
.extern .shared .align 16 .b8 scratch[];

.visible .entry sample_token_kernel(
	.param .u64 .ptr .align 1 sample_token_kernel_param_0,
	.param .u64 .ptr .align 1 sample_token_kernel_param_1,
	.param .u32 sample_token_kernel_param_2,
	.param .f32 sample_token_kernel_param_3,
	.param .u32 sample_token_kernel_param_4,
	.param .f32 sample_token_kernel_param_5,
	.param .f32 sample_token_kernel_param_6,
	.param .u64 .ptr .align 1 sample_token_kernel_param_7,
	.param .u64 .ptr .align 1 sample_token_kernel_param_8
)
{
	.reg .pred 	%p<126>;
	.reg .b32 	%r<308>;
	.reg .b32 	%f<319>;
	.reg .b64 	%rd<111>;

	ld.param.u64 	%rd24, [sample_token_kernel_param_0];
	ld.param.u64 	%rd25, [sample_token_kernel_param_1];
	ld.param.u32 	%r121, [sample_token_kernel_param_2];
	ld.param.f32 	%f94, [sample_token_kernel_param_3];
	ld.param.u32 	%r122, [sample_token_kernel_param_4];
	ld.param.f32 	%f95, [sample_token_kernel_param_5];
	ld.param.f32 	%f96, [sample_token_kernel_param_6];
	ld.param.u64 	%rd22, [sample_token_kernel_param_7];
	ld.param.u64 	%rd23, [sample_token_kernel_param_8];
	cvta.to.global.u64 	%rd1, %rd24;
	cvta.to.global.u64 	%rd2, %rd25;
	mov.u32 	%r1, %tid.x;
	mov.u32 	%r304, %ntid.x;
	setp.ge.s32 	%p1, %r1, %r121;
	mov.f32 	%f277, 0fF149F2CA;
	@%p1 bra 	$L__BB0_6;
	add.s32 	%r123, %r1, %r304;
	max.u32 	%r124, %r121, %r123;
	setp.lt.u32 	%p2, %r123, %r121;
	selp.u32 	%r125, 1, 0, %p2;
	add.s32 	%r126, %r123, %r125;
	sub.s32 	%r127, %r124, %r126;
	div.u32 	%r128, %r127, %r304;
	add.s32 	%r3, %r128, %r125;
	and.b32  	%r129, %r3, 3;
	setp.eq.s32 	%p3, %r129, 3;
	mov.f32 	%f277, 0fF149F2CA;
	mov.u32 	%r262, %r1;
	@%p3 bra 	$L__BB0_4;
	add.s32 	%r131, %r3, 1;
	and.b32  	%r4, %r131, 3;
	mov.b32 	%r261, 0;
	mov.f32 	%f277, 0fF149F2CA;
	mov.u32 	%r262, %r1;
$L__BB0_3:
	.pragma "nounroll";
	setp.neu.f32 	%p4, %f94, 0f3F800000;
	mul.wide.u32 	%rd26, %r262, 4;
	add.s64 	%rd27, %rd1, %rd26;
	ld.global.nc.f32 	%f101, [%rd27];
	div.rn.f32 	%f102, %f101, %f94;
	selp.f32 	%f103, %f102, %f101, %p4;
	add.s64 	%rd28, %rd2, %rd26;
	st.global.f32 	[%rd28], %f103;
	setp.gt.f32 	%p5, %f103, %f277;
	selp.f32 	%f277, %f103, %f277, %p5;
	add.s32 	%r262, %r262, %r304;
	add.s32 	%r261, %r261, 1;
	setp.ne.s32 	%p6, %r261, %r4;
	@%p6 bra 	$L__BB0_3;
$L__BB0_4:
	setp.lt.u32 	%p7, %r3, 3;
	@%p7 bra 	$L__BB0_6;
$L__BB0_5:
	setp.neu.f32 	%p8, %f94, 0f3F800000;
	mul.wide.u32 	%rd29, %r262, 4;
	add.s64 	%rd30, %rd1, %rd29;
	ld.global.nc.f32 	%f104, [%rd30];
	div.rn.f32 	%f105, %f104, %f94;
	selp.f32 	%f106, %f105, %f104, %p8;
	add.s64 	%rd31, %rd2, %rd29;
	st.global.f32 	[%rd31], %f106;
	setp.gt.f32 	%p9, %f106, %f277;
	selp.f32 	%f107, %f106, %f277, %p9;
	add.s32 	%r132, %r262, %r304;
	mul.wide.u32 	%rd32, %r132, 4;
	add.s64 	%rd33, %rd1, %rd32;
	ld.global.nc.f32 	%f108, [%rd33];
	div.rn.f32 	%f109, %f108, %f94;
	selp.f32 	%f110, %f109, %f108, %p8;
	add.s64 	%rd34, %rd2, %rd32;
	st.global.f32 	[%rd34], %f110;
	setp.gt.f32 	%p10, %f110, %f107;
	selp.f32 	%f111, %f110, %f107, %p10;
	add.s32 	%r133, %r132, %r304;
	mul.wide.u32 	%rd35, %r133, 4;
	add.s64 	%rd36, %rd1, %rd35;
	ld.global.nc.f32 	%f112, [%rd36];
	div.rn.f32 	%f113, %f112, %f94;
	selp.f32 	%f114, %f113, %f112, %p8;
	add.s64 	%rd37, %rd2, %rd35;
	st.global.f32 	[%rd37], %f114;
	setp.gt.f32 	%p11, %f114, %f111;
	selp.f32 	%f115, %f114, %f111, %p11;
	add.s32 	%r134, %r133, %r304;
	mul.wide.u32 	%rd38, %r134, 4;
	add.s64 	%rd39, %rd1, %rd38;
	ld.global.nc.f32 	%f116, [%rd39];
	div.rn.f32 	%f117, %f116, %f94;
	selp.f32 	%f118, %f117, %f116, %p8;
	add.s64 	%rd40, %rd2, %rd38;
	st.global.f32 	[%rd40], %f118;
	setp.gt.f32 	%p12, %f118, %f115;
	selp.f32 	%f277, %f118, %f115, %p12;
	add.s32 	%r262, %r134, %r304;
	setp.lt.s32 	%p13, %r262, %r121;
	@%p13 bra 	$L__BB0_5;
$L__BB0_6:
	shl.b32 	%r135, %r1, 2;
	mov.u32 	%r136, scratch;
	add.s32 	%r12, %r136, %r135;
	st.shared.f32 	[%r12], %f277;
	bar.sync 	0;
	setp.lt.u32 	%p14, %r304, 2;
	@%p14 bra 	$L__BB0_12;
	mov.u32 	%r264, %r304;
$L__BB0_8:
	mov.u32 	%r13, %r264;
	shr.u32 	%r264, %r13, 1;
	setp.ge.u32 	%p15, %r1, %r264;
	@%p15 bra 	$L__BB0_11;
	shl.b32 	%r137, %r264, 2;
	add.s32 	%r138, %r12, %r137;
	ld.shared.f32 	%f8, [%r138];
	ld.shared.f32 	%f119, [%r12];
	setp.leu.f32 	%p16, %f8, %f119;
	@%p16 bra 	$L__BB0_11;
	st.shared.f32 	[%r12], %f8;
$L__BB0_11:
	bar.sync 	0;
	setp.gt.u32 	%p17, %r13, 3;
	@%p17 bra 	$L__BB0_8;
$L__BB0_12:
	setp.ge.s32 	%p18, %r1, %r121;
	mov.f32 	%f282, 0f00000000;
	ld.shared.f32 	%f9, [scratch];
	@%p18 bra 	$L__BB0_18;
	add.s32 	%r139, %r1, %r304;
	max.s32 	%r140, %r121, %r139;
	setp.lt.s32 	%p19, %r139, %r121;
	selp.u32 	%r141, 1, 0, %p19;
	add.s32 	%r142, %r139, %r141;
	sub.s32 	%r143, %r140, %r142;
	div.u32 	%r144, %r143, %r304;
	add.s32 	%r15, %r144, %r141;
	and.b32  	%r145, %r15, 3;
	setp.eq.s32 	%p20, %r145, 3;
	mov.f32 	%f282, 0f00000000;
	mov.u32 	%r267, %r1;
	@%p20 bra 	$L__BB0_16;
	add.s32 	%r147, %r15, 1;
	and.b32  	%r16, %r147, 3;
	mov.b32 	%r266, 0;
	mov.f32 	%f282, 0f00000000;
	mov.u32 	%r267, %r1;
$L__BB0_15:
	.pragma "nounroll";
	mul.wide.u32 	%rd41, %r267, 4;
	add.s64 	%rd42, %rd2, %rd41;
	ld.global.f32 	%f124, [%rd42];
	sub.f32 	%f125, %f124, %f9;
	fma.rn.f32 	%f126, %f125, 0f3BBB989D, 0f3F000000;
	cvt.sat.f32.f32 	%f127, %f126;
	mov.f32 	%f128, 0f4B400001;
	mov.f32 	%f129, 0f437C0000;
	fma.rm.f32 	%f130, %f127, %f129, %f128;
	add.f32 	%f131, %f130, 0fCB40007F;
	neg.f32 	%f132, %f131;
	fma.rn.f32 	%f133, %f125, 0f3FB8AA3B, %f132;
	fma.rn.f32 	%f134, %f125, 0f32A57060, %f133;
	mov.b32 	%r148, %f130;
	shl.b32 	%r149, %r148, 23;
	mov.b32 	%f135, %r149;
	ex2.approx.ftz.f32 	%f136, %f134;
	mul.f32 	%f137, %f136, %f135;
	st.global.f32 	[%rd42], %f137;
	add.f32 	%f282, %f282, %f137;
	add.s32 	%r267, %r267, %r304;
	add.s32 	%r266, %r266, 1;
	setp.ne.s32 	%p21, %r266, %r16;
	@%p21 bra 	$L__BB0_15;
$L__BB0_16:
	setp.lt.u32 	%p22, %r15, 3;
	@%p22 bra 	$L__BB0_18;
$L__BB0_17:
	mul.wide.u32 	%rd43, %r267, 4;
	add.s64 	%rd44, %rd2, %rd43;
	ld.global.f32 	%f138, [%rd44];
	sub.f32 	%f139, %f138, %f9;
	fma.rn.f32 	%f140, %f139, 0f3BBB989D, 0f3F000000;
	cvt.sat.f32.f32 	%f141, %f140;
	mov.f32 	%f142, 0f4B400001;
	mov.f32 	%f143, 0f437C0000;
	fma.rm.f32 	%f144, %f141, %f143, %f142;
	add.f32 	%f145, %f144, 0fCB40007F;
	neg.f32 	%f146, %f145;
	fma.rn.f32 	%f147, %f139, 0f3FB8AA3B, %f146;
	fma.rn.f32 	%f148, %f139, 0f32A57060, %f147;
	mov.b32 	%r150, %f144;
	shl.b32 	%r151, %r150, 23;
	mov.b32 	%f149, %r151;
	ex2.approx.ftz.f32 	%f150, %f148;
	mul.f32 	%f151, %f150, %f149;
	st.global.f32 	[%rd44], %f151;
	add.f32 	%f152, %f282, %f151;
	add.s32 	%r152, %r267, %r304;
	mul.wide.u32 	%rd45, %r152, 4;
	add.s64 	%rd46, %rd2, %rd45;
	ld.global.f32 	%f153, [%rd46];
	sub.f32 	%f154, %f153, %f9;
	fma.rn.f32 	%f155, %f154, 0f3BBB989D, 0f3F000000;
	cvt.sat.f32.f32 	%f156, %f155;
	fma.rm.f32 	%f157, %f156, %f143, %f142;
	add.f32 	%f158, %f157, 0fCB40007F;
	neg.f32 	%f159, %f158;
	fma.rn.f32 	%f160, %f154, 0f3FB8AA3B, %f159;
	fma.rn.f32 	%f161, %f154, 0f32A57060, %f160;
	mov.b32 	%r153, %f157;
	shl.b32 	%r154, %r153, 23;
	mov.b32 	%f162, %r154;
	ex2.approx.ftz.f32 	%f163, %f161;
	mul.f32 	%f164, %f163, %f162;
	st.global.f32 	[%rd46], %f164;
	add.f32 	%f165, %f152, %f164;
	add.s32 	%r155, %r152, %r304;
	mul.wide.u32 	%rd47, %r155, 4;
	add.s64 	%rd48, %rd2, %rd47;
	ld.global.f32 	%f166, [%rd48];
	sub.f32 	%f167, %f166, %f9;
	fma.rn.f32 	%f168, %f167, 0f3BBB989D, 0f3F000000;
	cvt.sat.f32.f32 	%f169, %f168;
	fma.rm.f32 	%f170, %f169, %f143, %f142;
	add.f32 	%f171, %f170, 0fCB40007F;
	neg.f32 	%f172, %f171;
	fma.rn.f32 	%f173, %f167, 0f3FB8AA3B, %f172;
	fma.rn.f32 	%f174, %f167, 0f32A57060, %f173;
	mov.b32 	%r156, %f170;
	shl.b32 	%r157, %r156, 23;
	mov.b32 	%f175, %r157;
	ex2.approx.ftz.f32 	%f176, %f174;
	mul.f32 	%f177, %f176, %f175;
	st.global.f32 	[%rd48], %f177;
	add.f32 	%f178, %f165, %f177;
	add.s32 	%r158, %r155, %r304;
	mul.wide.u32 	%rd49, %r158, 4;
	add.s64 	%rd50, %rd2, %rd49;
	ld.global.f32 	%f179, [%rd50];
	sub.f32 	%f180, %f179, %f9;
	fma.rn.f32 	%f181, %f180, 0f3BBB989D, 0f3F000000;
	cvt.sat.f32.f32 	%f182, %f181;
	fma.rm.f32 	%f183, %f182, %f143, %f142;
	add.f32 	%f184, %f183, 0fCB40007F;
	neg.f32 	%f185, %f184;
	fma.rn.f32 	%f186, %f180, 0f3FB8AA3B, %f185;
	fma.rn.f32 	%f187, %f180, 0f32A57060, %f186;
	mov.b32 	%r159, %f183;
	shl.b32 	%r160, %r159, 23;
	mov.b32 	%f188, %r160;
	ex2.approx.ftz.f32 	%f189, %f187;
	mul.f32 	%f190, %f189, %f188;
	st.global.f32 	[%rd50], %f190;
	add.f32 	%f282, %f178, %f190;
	add.s32 	%r267, %r158, %r304;
	setp.lt.s32 	%p23, %r267, %r121;
	@%p23 bra 	$L__BB0_17;
$L__BB0_18:
	setp.lt.u32 	%p24, %r304, 2;
	st.shared.f32 	[%r12], %f282;
	bar.sync 	0;
	@%p24 bra 	$L__BB0_23;
	mov.u32 	%r269, %r304;
$L__BB0_20:
	shr.u32 	%r25, %r269, 1;
	setp.ge.u32 	%p25, %r1, %r25;
	@%p25 bra 	$L__BB0_22;
	shl.b32 	%r161, %r25, 2;
	add.s32 	%r162, %r12, %r161;
	ld.shared.f32 	%f191, [%r162];
	ld.shared.f32 	%f192, [%r12];
	add.f32 	%f193, %f191, %f192;
	st.shared.f32 	[%r12], %f193;
$L__BB0_22:
	bar.sync 	0;
	setp.gt.u32 	%p26, %r269, 3;
	mov.u32 	%r269, %r25;
	@%p26 bra 	$L__BB0_20;
$L__BB0_23:
	setp.ge.s32 	%p27, %r1, %r121;
	ld.shared.f32 	%f17, [scratch];
	@%p27 bra 	$L__BB0_29;
	add.s32 	%r163, %r1, %r304;
	max.s32 	%r164, %r121, %r163;
	setp.lt.s32 	%p28, %r163, %r121;
	selp.u32 	%r165, 1, 0, %p28;
	add.s32 	%r166, %r163, %r165;
	sub.s32 	%r167, %r164, %r166;
	div.u32 	%r168, %r167, %r304;
	add.s32 	%r26, %r168, %r165;
	and.b32  	%r169, %r26, 3;
	setp.eq.s32 	%p29, %r169, 3;
	mov.u32 	%r272, %r1;
	@%p29 bra 	$L__BB0_27;
	add.s32 	%r171, %r26, 1;
	and.b32  	%r27, %r171, 3;
	mov.b32 	%r271, 0;
	mov.u32 	%r272, %r1;
$L__BB0_26:
	.pragma "nounroll";
	mul.wide.u32 	%rd51, %r272, 4;
	add.s64 	%rd52, %rd2, %rd51;
	ld.global.f32 	%f194, [%rd52];
	div.rn.f32 	%f195, %f194, %f17;
	st.global.f32 	[%rd52], %f195;
	add.s32 	%r272, %r272, %r304;
	add.s32 	%r271, %r271, 1;
	setp.ne.s32 	%p30, %r271, %r27;
	@%p30 bra 	$L__BB0_26;
$L__BB0_27:
	setp.lt.u32 	%p31, %r26, 3;
	@%p31 bra 	$L__BB0_29;
$L__BB0_28:
	mul.wide.u32 	%rd53, %r272, 4;
	add.s64 	%rd54, %rd2, %rd53;
	ld.global.f32 	%f196, [%rd54];
	div.rn.f32 	%f197, %f196, %f17;
	st.global.f32 	[%rd54], %f197;
	add.s32 	%r172, %r272, %r304;
	mul.wide.u32 	%rd55, %r172, 4;
	add.s64 	%rd56, %rd2, %rd55;
	ld.global.f32 	%f198, [%rd56];
	div.rn.f32 	%f199, %f198, %f17;
	st.global.f32 	[%rd56], %f199;
	add.s32 	%r173, %r172, %r304;
	mul.wide.u32 	%rd57, %r173, 4;
	add.s64 	%rd58, %rd2, %rd57;
	ld.global.f32 	%f200, [%rd58];
	div.rn.f32 	%f201, %f200, %f17;
	st.global.f32 	[%rd58], %f201;
	add.s32 	%r174, %r173, %r304;
	mul.wide.u32 	%rd59, %r174, 4;
	add.s64 	%rd60, %rd2, %rd59;
	ld.global.f32 	%f202, [%rd60];
	div.rn.f32 	%f203, %f202, %f17;
	st.global.f32 	[%rd60], %f203;
	add.s32 	%r272, %r174, %r304;
	setp.lt.s32 	%p32, %r272, %r121;
	@%p32 bra 	$L__BB0_28;
$L__BB0_29:
	setp.ge.s32 	%p33, %r1, %r121;
	bar.sync 	0;
	mov.f32 	%f287, 0f00000000;
	@%p33 bra 	$L__BB0_35;
	add.s32 	%r175, %r1, %r304;
	max.s32 	%r176, %r121, %r175;
	setp.lt.s32 	%p34, %r175, %r121;
	selp.u32 	%r177, 1, 0, %p34;
	add.s32 	%r178, %r175, %r177;
	sub.s32 	%r179, %r176, %r178;
	div.u32 	%r180, %r179, %r304;
	add.s32 	%r35, %r180, %r177;
	and.b32  	%r181, %r35, 3;
	setp.eq.s32 	%p35, %r181, 3;
	mov.f32 	%f287, 0f00000000;
	mov.u32 	%r276, %r1;
	@%p35 bra 	$L__BB0_33;
	add.s32 	%r183, %r35, 1;
	and.b32  	%r36, %r183, 3;
	mov.b32 	%r275, 0;
	mov.f32 	%f287, 0f00000000;
	mov.u32 	%r276, %r1;
$L__BB0_32:
	.pragma "nounroll";
	mul.wide.u32 	%rd61, %r276, 4;
	add.s64 	%rd62, %rd2, %rd61;
	ld.global.f32 	%f208, [%rd62];
	setp.gt.f32 	%p36, %f208, %f287;
	selp.f32 	%f287, %f208, %f287, %p36;
	add.s32 	%r276, %r276, %r304;
	add.s32 	%r275, %r275, 1;
	setp.ne.s32 	%p37, %r275, %r36;
	@%p37 bra 	$L__BB0_32;
$L__BB0_33:
	setp.lt.u32 	%p38, %r35, 3;
	@%p38 bra 	$L__BB0_35;
$L__BB0_34:
	mul.wide.u32 	%rd63, %r276, 4;
	add.s64 	%rd64, %rd2, %rd63;
	ld.global.f32 	%f209, [%rd64];
	setp.gt.f32 	%p39, %f209, %f287;
	selp.f32 	%f210, %f209, %f287, %p39;
	add.s32 	%r184, %r276, %r304;
	mul.wide.u32 	%rd65, %r184, 4;
	add.s64 	%rd66, %rd2, %rd65;
	ld.global.f32 	%f211, [%rd66];
	setp.gt.f32 	%p40, %f211, %f210;
	selp.f32 	%f212, %f211, %f210, %p40;
	add.s32 	%r185, %r184, %r304;
	mul.wide.u32 	%rd67, %r185, 4;
	add.s64 	%rd68, %rd2, %rd67;
	ld.global.f32 	%f213, [%rd68];
	setp.gt.f32 	%p41, %f213, %f212;
	selp.f32 	%f214, %f213, %f212, %p41;
	add.s32 	%r186, %r185, %r304;
	mul.wide.u32 	%rd69, %r186, 4;
	add.s64 	%rd70, %rd2, %rd69;
	ld.global.f32 	%f215, [%rd70];
	setp.gt.f32 	%p42, %f215, %f214;
	selp.f32 	%f287, %f215, %f214, %p42;
	add.s32 	%r276, %r186, %r304;
	setp.lt.s32 	%p43, %r276, %r121;
	@%p43 bra 	$L__BB0_34;
$L__BB0_35:
	setp.lt.u32 	%p44, %r304, 2;
	st.shared.f32 	[%r12], %f287;
	bar.sync 	0;
	@%p44 bra 	$L__BB0_41;
	mov.u32 	%r278, %r304;
$L__BB0_37:
	mov.u32 	%r44, %r278;
	shr.u32 	%r278, %r44, 1;
	setp.ge.u32 	%p45, %r1, %r278;
	@%p45 bra 	$L__BB0_40;
	shl.b32 	%r187, %r278, 2;
	add.s32 	%r188, %r12, %r187;
	ld.shared.f32 	%f25, [%r188];
	ld.shared.f32 	%f216, [%r12];
	setp.leu.f32 	%p46, %f25, %f216;
	@%p46 bra 	$L__BB0_40;
	st.shared.f32 	[%r12], %f25;
$L__BB0_40:
	bar.sync 	0;
	setp.gt.u32 	%p47, %r44, 3;
	@%p47 bra 	$L__BB0_37;
$L__BB0_41:
	ld.shared.f32 	%f305, [scratch];
	setp.lt.s32 	%p48, %r122, 1;
	setp.ge.s32 	%p49, %r122, %r121;
	mov.f32 	%f290, 0f00000000;
	or.pred  	%p50, %p48, %p49;
	@%p50 bra 	$L__BB0_57;
	add.s32 	%r46, %r1, %r304;
	max.s32 	%r190, %r121, %r46;
	setp.lt.s32 	%p51, %r46, %r121;
	selp.u32 	%r191, 1, 0, %p51;
	add.s32 	%r192, %r46, %r191;
	sub.s32 	%r193, %r190, %r192;
	div.u32 	%r194, %r193, %r304;
	add.s32 	%r47, %r194, %r191;
	add.s32 	%r195, %r47, 1;
	and.b32  	%r48, %r195, 3;
	and.b32  	%r196, %r195, -4;
	neg.s32 	%r49, %r196;
	mov.f32 	%f290, 0f00000000;
	mov.b32 	%r279, 0;
	mov.f32 	%f289, %f305;
$L__BB0_43:
	setp.ge.s32 	%p52, %r1, %r121;
	add.f32 	%f219, %f289, %f290;
	mul.f32 	%f29, %f219, 0f3F000000;
	mov.b32 	%r289, 0;
	@%p52 bra 	$L__BB0_51;
	setp.lt.u32 	%p53, %r47, 3;
	mov.b32 	%r289, 0;
	mov.u32 	%r287, %r1;
	@%p53 bra 	$L__BB0_47;
	shl.b32 	%r201, %r304, 1;
	add.s32 	%r283, %r1, %r201;
	mad.lo.s32 	%r282, %r304, 3, %r1;
	mov.b32 	%r289, 0;
	mov.u32 	%r280, %r49;
	mov.u32 	%r281, %r46;
	mov.u32 	%r287, %r1;
$L__BB0_46:
	mul.wide.u32 	%rd71, %r287, 4;
	add.s64 	%rd72, %rd2, %rd71;
	ld.global.f32 	%f220, [%rd72];
	setp.ge.f32 	%p54, %f220, %f29;
	selp.u32 	%r202, 1, 0, %p54;
	add.s32 	%r203, %r289, %r202;
	add.s32 	%r204, %r287, %r304;
	mul.wide.u32 	%rd73, %r281, 4;
	add.s64 	%rd74, %rd2, %rd73;
	ld.global.f32 	%f221, [%rd74];
	setp.ge.f32 	%p55, %f221, %f29;
	selp.u32 	%r205, 1, 0, %p55;
	add.s32 	%r206, %r203, %r205;
	add.s32 	%r207, %r204, %r304;
	mul.wide.u32 	%rd75, %r283, 4;
	add.s64 	%rd76, %rd2, %rd75;
	ld.global.f32 	%f222, [%rd76];
	setp.ge.f32 	%p56, %f222, %f29;
	selp.u32 	%r208, 1, 0, %p56;
	add.s32 	%r209, %r206, %r208;
	add.s32 	%r210, %r207, %r304;
	mul.wide.u32 	%rd77, %r282, 4;
	add.s64 	%rd78, %rd2, %rd77;
	ld.global.f32 	%f223, [%rd78];
	setp.ge.f32 	%p57, %f223, %f29;
	selp.u32 	%r211, 1, 0, %p57;
	add.s32 	%r289, %r209, %r211;
	add.s32 	%r287, %r210, %r304;
	shl.b32 	%r212, %r304, 2;
	add.s32 	%r283, %r283, %r212;
	add.s32 	%r282, %r282, %r212;
	add.s32 	%r281, %r281, %r212;
	add.s32 	%r280, %r280, 4;
	setp.ne.s32 	%p58, %r280, 0;
	@%p58 bra 	$L__BB0_46;
$L__BB0_47:
	setp.eq.s32 	%p59, %r48, 0;
	@%p59 bra 	$L__BB0_51;
	setp.eq.s32 	%p60, %r48, 1;
	mul.wide.u32 	%rd79, %r287, 4;
	add.s64 	%rd80, %rd2, %rd79;
	ld.global.f32 	%f224, [%rd80];
	setp.ge.f32 	%p61, %f224, %f29;
	selp.u32 	%r213, 1, 0, %p61;
	add.s32 	%r289, %r289, %r213;
	@%p60 bra 	$L__BB0_51;
	add.s32 	%r69, %r287, %r304;
	setp.eq.s32 	%p62, %r48, 2;
	mul.wide.u32 	%rd81, %r69, 4;
	add.s64 	%rd82, %rd2, %rd81;
	ld.global.f32 	%f225, [%rd82];
	setp.ge.f32 	%p63, %f225, %f29;
	selp.u32 	%r214, 1, 0, %p63;
	add.s32 	%r289, %r289, %r214;
	@%p62 bra 	$L__BB0_51;
	add.s32 	%r215, %r69, %r304;
	mul.wide.u32 	%rd83, %r215, 4;
	add.s64 	%rd84, %rd2, %rd83;
	ld.global.f32 	%f226, [%rd84];
	setp.ge.f32 	%p64, %f226, %f29;
	selp.u32 	%r216, 1, 0, %p64;
	add.s32 	%r289, %r289, %r216;
$L__BB0_51:
	setp.lt.u32 	%p65, %r304, 2;
	st.shared.u32 	[%r12], %r289;
	bar.sync 	0;
	@%p65 bra 	$L__BB0_56;
	mov.u32 	%r290, %r304;
$L__BB0_53:
	shr.u32 	%r74, %r290, 1;
	setp.ge.u32 	%p66, %r1, %r74;
	@%p66 bra 	$L__BB0_55;
	shl.b32 	%r217, %r74, 2;
	add.s32 	%r218, %r12, %r217;
	ld.shared.u32 	%r219, [%r218];
	ld.shared.u32 	%r220, [%r12];
	add.s32 	%r221, %r220, %r219;
	st.shared.u32 	[%r12], %r221;
$L__BB0_55:
	bar.sync 	0;
	setp.gt.u32 	%p67, %r290, 3;
	mov.u32 	%r290, %r74;
	@%p67 bra 	$L__BB0_53;
$L__BB0_56:
	ld.shared.u32 	%r222, [scratch];
	setp.gt.s32 	%p68, %r222, %r122;
	selp.f32 	%f289, %f289, %f29, %p68;
	selp.f32 	%f290, %f29, %f290, %p68;
	bar.sync 	0;
	add.s32 	%r279, %r279, 1;
	setp.ne.s32 	%p69, %r279, 32;
	@%p69 bra 	$L__BB0_43;
$L__BB0_57:
	setp.ge.s32 	%p70, %r1, %r121;
	setp.gt.f32 	%p71, %f96, 0f00000000;
	mul.f32 	%f228, %f96, %f305;
	selp.f32 	%f229, %f228, 0f00000000, %p71;
	setp.gt.f32 	%p72, %f290, %f229;
	selp.f32 	%f33, %f290, %f229, %p72;
	mov.f32 	%f295, 0f00000000;
	@%p70 bra 	$L__BB0_78;
	add.s32 	%r223, %r1, %r304;
	max.s32 	%r224, %r121, %r223;
	setp.lt.s32 	%p73, %r223, %r121;
	selp.u32 	%r225, 1, 0, %p73;
	add.s32 	%r226, %r223, %r225;
	sub.s32 	%r227, %r224, %r226;
	div.u32 	%r228, %r227, %r304;
	add.s32 	%r76, %r228, %r225;
	and.b32  	%r229, %r76, 3;
	setp.eq.s32 	%p74, %r229, 3;
	mov.f32 	%f295, 0f00000000;
	mov.u32 	%r293, %r1;
	@%p74 bra 	$L__BB0_64;
	mul.wide.u32 	%rd85, %r1, 4;
	add.s64 	%rd109, %rd2, %rd85;
	mul.wide.u32 	%rd4, %r304, 4;
	add.s32 	%r230, %r76, 1;
	and.b32  	%r231, %r230, 3;
	neg.s32 	%r291, %r231;
	mov.f32 	%f295, 0f00000000;
	mov.u32 	%r293, %r1;
$L__BB0_60:
	.pragma "nounroll";
	ld.global.f32 	%f35, [%rd109];
	setp.lt.f32 	%p75, %f35, %f33;
	@%p75 bra 	$L__BB0_62;
	add.f32 	%f295, %f295, %f35;
	bra.uni 	$L__BB0_63;
$L__BB0_62:
	mov.b32 	%r232, 0;
	st.global.u32 	[%rd109], %r232;
$L__BB0_63:
	add.s32 	%r293, %r293, %r304;
	add.s64 	%rd109, %rd109, %rd4;
	add.s32 	%r291, %r291, 1;
	setp.ne.s32 	%p76, %r291, 0;
	@%p76 bra 	$L__BB0_60;
$L__BB0_64:
	setp.lt.u32 	%p77, %r76, 3;
	@%p77 bra 	$L__BB0_78;
$L__BB0_65:
	mul.wide.u32 	%rd86, %r293, 4;
	add.s64 	%rd7, %rd2, %rd86;
	ld.global.f32 	%f41, [%rd7];
	setp.geu.f32 	%p78, %f41, %f33;
	@%p78 bra 	$L__BB0_67;
	mov.b32 	%r233, 0;
	st.global.u32 	[%rd7], %r233;
	bra.uni 	$L__BB0_68;
$L__BB0_67:
	add.f32 	%f295, %f295, %f41;
$L__BB0_68:
	add.s32 	%r84, %r293, %r304;
	mul.wide.u32 	%rd87, %r84, 4;
	add.s64 	%rd8, %rd2, %rd87;
	ld.global.f32 	%f44, [%rd8];
	setp.lt.f32 	%p79, %f44, %f33;
	@%p79 bra 	$L__BB0_70;
	add.f32 	%f295, %f295, %f44;
	bra.uni 	$L__BB0_71;
$L__BB0_70:
	mov.b32 	%r234, 0;
	st.global.u32 	[%rd8], %r234;
$L__BB0_71:
	add.s32 	%r85, %r84, %r304;
	mul.wide.u32 	%rd88, %r85, 4;
	add.s64 	%rd9, %rd2, %rd88;
	ld.global.f32 	%f47, [%rd9];
	setp.lt.f32 	%p80, %f47, %f33;
	@%p80 bra 	$L__BB0_73;
	add.f32 	%f295, %f295, %f47;
	bra.uni 	$L__BB0_74;
$L__BB0_73:
	mov.b32 	%r235, 0;
	st.global.u32 	[%rd9], %r235;
$L__BB0_74:
	add.s32 	%r86, %r85, %r304;
	mul.wide.u32 	%rd89, %r86, 4;
	add.s64 	%rd10, %rd2, %rd89;
	ld.global.f32 	%f50, [%rd10];
	setp.lt.f32 	%p81, %f50, %f33;
	@%p81 bra 	$L__BB0_76;
	add.f32 	%f295, %f295, %f50;
	bra.uni 	$L__BB0_77;
$L__BB0_76:
	mov.b32 	%r236, 0;
	st.global.u32 	[%rd10], %r236;
$L__BB0_77:
	add.s32 	%r293, %r86, %r304;
	setp.lt.s32 	%p82, %r293, %r121;
	@%p82 bra 	$L__BB0_65;
$L__BB0_78:
	setp.lt.u32 	%p83, %r304, 2;
	st.shared.f32 	[%r12], %f295;
	bar.sync 	0;
	@%p83 bra 	$L__BB0_83;
	mov.u32 	%r295, %r304;
$L__BB0_80:
	shr.u32 	%r89, %r295, 1;
	setp.ge.u32 	%p84, %r1, %r89;
	@%p84 bra 	$L__BB0_82;
	shl.b32 	%r237, %r89, 2;
	add.s32 	%r238, %r12, %r237;
	ld.shared.f32 	%f233, [%r238];
	ld.shared.f32 	%f234, [%r12];
	add.f32 	%f235, %f233, %f234;
	st.shared.f32 	[%r12], %f235;
$L__BB0_82:
	bar.sync 	0;
	setp.gt.u32 	%p85, %r295, 3;
	mov.u32 	%r295, %r89;
	@%p85 bra 	$L__BB0_80;
$L__BB0_83:
	ld.shared.f32 	%f317, [scratch];
	setp.geu.f32 	%p86, %f95, 0f3F800000;
	setp.leu.f32 	%p87, %f317, 0f00000000;
	or.pred  	%p88, %p86, %p87;
	@%p88 bra 	$L__BB0_124;
	mul.f32 	%f55, %f95, %f317;
	add.s32 	%r90, %r1, %r304;
	max.s32 	%r240, %r121, %r90;
	setp.lt.s32 	%p89, %r90, %r121;
	selp.u32 	%r241, 1, 0, %p89;
	add.s32 	%r242, %r90, %r241;
	sub.s32 	%r243, %r240, %r242;
	div.u32 	%r244, %r243, %r304;
	add.s32 	%r91, %r244, %r241;
	add.s32 	%r245, %r91, 1;
	and.b32  	%r92, %r245, 3;
	mul.wide.u32 	%rd90, %r1, 4;
	add.s64 	%rd11, %rd2, %rd90;
	mul.wide.s32 	%rd91, %r304, 4;
	add.s64 	%rd12, %rd11, %rd91;
	add.s32 	%r93, %r90, %r304;
	add.s64 	%rd13, %rd12, %rd91;
	add.s32 	%r94, %r93, %r304;
	mov.f32 	%f306, 0f00000000;
	mov.b32 	%r299, 0;
$L__BB0_85:
	setp.ge.s32 	%p90, %r1, %r121;
	add.f32 	%f239, %f306, %f305;
	mul.f32 	%f64, %f239, 0f3F000000;
	mov.f32 	%f310, 0f00000000;
	@%p90 bra 	$L__BB0_92;
	setp.eq.s32 	%p91, %r92, 0;
	mov.f32 	%f310, 0f00000000;
	mov.u32 	%r300, %r1;
	@%p91 bra 	$L__BB0_90;
	setp.eq.s32 	%p92, %r92, 1;
	ld.global.f32 	%f242, [%rd11];
	setp.ltu.f32 	%p93, %f242, %f64;
	add.f32 	%f243, %f242, 0f00000000;
	selp.f32 	%f310, 0f00000000, %f243, %p93;
	mov.u32 	%r300, %r90;
	@%p92 bra 	$L__BB0_90;
	setp.eq.s32 	%p94, %r92, 2;
	ld.global.f32 	%f244, [%rd12];
	setp.ltu.f32 	%p95, %f244, %f64;
	add.f32 	%f245, %f310, %f244;
	selp.f32 	%f310, %f310, %f245, %p95;
	mov.u32 	%r300, %r93;
	@%p94 bra 	$L__BB0_90;
	ld.global.f32 	%f246, [%rd13];
	setp.ltu.f32 	%p96, %f246, %f64;
	add.f32 	%f247, %f310, %f246;
	selp.f32 	%f310, %f310, %f247, %p96;
	mov.u32 	%r300, %r94;
$L__BB0_90:
	setp.lt.u32 	%p97, %r91, 3;
	@%p97 bra 	$L__BB0_92;
$L__BB0_91:
	mul.wide.u32 	%rd92, %r300, 4;
	add.s64 	%rd93, %rd2, %rd92;
	ld.global.f32 	%f248, [%rd93];
	setp.ltu.f32 	%p98, %f248, %f64;
	add.f32 	%f249, %f310, %f248;
	selp.f32 	%f250, %f310, %f249, %p98;
	add.s32 	%r246, %r300, %r304;
	mul.wide.u32 	%rd94, %r246, 4;
	add.s64 	%rd95, %rd2, %rd94;
	ld.global.f32 	%f251, [%rd95];
	setp.ltu.f32 	%p99, %f251, %f64;
	add.f32 	%f252, %f250, %f251;
	selp.f32 	%f253, %f250, %f252, %p99;
	add.s32 	%r247, %r246, %r304;
	mul.wide.u32 	%rd96, %r247, 4;
	add.s64 	%rd97, %rd2, %rd96;
	ld.global.f32 	%f254, [%rd97];
	setp.ltu.f32 	%p100, %f254, %f64;
	add.f32 	%f255, %f253, %f254;
	selp.f32 	%f256, %f253, %f255, %p100;
	add.s32 	%r248, %r247, %r304;
	mul.wide.u32 	%rd98, %r248, 4;
	add.s64 	%rd99, %rd2, %rd98;
	ld.global.f32 	%f257, [%rd99];
	setp.ltu.f32 	%p101, %f257, %f64;
	add.f32 	%f258, %f256, %f257;
	selp.f32 	%f310, %f256, %f258, %p101;
	add.s32 	%r300, %r248, %r304;
	setp.lt.s32 	%p102, %r300, %r121;
	@%p102 bra 	$L__BB0_91;
$L__BB0_92:
	setp.lt.u32 	%p103, %r304, 2;
	st.shared.f32 	[%r12], %f310;
	bar.sync 	0;
	@%p103 bra 	$L__BB0_97;
	mov.u32 	%r302, %r304;
$L__BB0_94:
	shr.u32 	%r106, %r302, 1;
	setp.ge.u32 	%p104, %r1, %r106;
	@%p104 bra 	$L__BB0_96;
	shl.b32 	%r249, %r106, 2;
	add.s32 	%r250, %r12, %r249;
	ld.shared.f32 	%f259, [%r250];
	ld.shared.f32 	%f260, [%r12];
	add.f32 	%f261, %f259, %f260;
	st.shared.f32 	[%r12], %f261;
$L__BB0_96:
	bar.sync 	0;
	setp.gt.u32 	%p105, %r302, 3;
	mov.u32 	%r302, %r106;
	@%p105 bra 	$L__BB0_94;
$L__BB0_97:
	ld.shared.f32 	%f262, [scratch];
	setp.gt.f32 	%p106, %f262, %f55;
	selp.f32 	%f306, %f64, %f306, %p106;
	selp.f32 	%f305, %f305, %f64, %p106;
	bar.sync 	0;
	add.s32 	%r299, %r299, 1;
	setp.eq.s32 	%p107, %r299, 32;
	@%p107 bra 	$L__BB0_98;
	bra.uni 	$L__BB0_85;
$L__BB0_98:
	setp.ge.s32 	%p108, %r1, %r121;
	mov.f32 	%f311, 0f00000000;
	@%p108 bra 	$L__BB0_119;
	setp.eq.s32 	%p109, %r92, 0;
	mov.f32 	%f311, 0f00000000;
	mov.u32 	%r298, %r1;
	@%p109 bra 	$L__BB0_105;
	mul.wide.u32 	%rd100, %r1, 4;
	add.s64 	%rd110, %rd2, %rd100;
	mul.wide.u32 	%rd15, %r304, 4;
	neg.s32 	%r296, %r92;
	mov.f32 	%f311, 0f00000000;
	mov.u32 	%r298, %r1;
$L__BB0_101:
	.pragma "nounroll";
	ld.global.f32 	%f57, [%rd110];
	setp.lt.f32 	%p110, %f57, %f306;
	@%p110 bra 	$L__BB0_103;
	add.f32 	%f311, %f311, %f57;
	bra.uni 	$L__BB0_104;
$L__BB0_103:
	mov.b32 	%r251, 0;
	st.global.u32 	[%rd110], %r251;
$L__BB0_104:
	add.s32 	%r298, %r298, %r304;
	add.s64 	%rd110, %rd110, %rd15;
	add.s32 	%r296, %r296, 1;
	setp.ne.s32 	%p111, %r296, 0;
	@%p111 bra 	$L__BB0_101;
$L__BB0_105:
	setp.lt.u32 	%p112, %r91, 3;
	@%p112 bra 	$L__BB0_119;
$L__BB0_106:
	mul.wide.u32 	%rd101, %r298, 4;
	add.s64 	%rd18, %rd2, %rd101;
	ld.global.f32 	%f76, [%rd18];
	setp.geu.f32 	%p113, %f76, %f306;
	@%p113 bra 	$L__BB0_108;
	mov.b32 	%r252, 0;
	st.global.u32 	[%rd18], %r252;
	bra.uni 	$L__BB0_109;
$L__BB0_108:
	add.f32 	%f311, %f311, %f76;
$L__BB0_109:
	add.s32 	%r109, %r298, %r304;
	mul.wide.u32 	%rd102, %r109, 4;
	add.s64 	%rd19, %rd2, %rd102;
	ld.global.f32 	%f79, [%rd19];
	setp.lt.f32 	%p114, %f79, %f306;
	@%p114 bra 	$L__BB0_111;
	add.f32 	%f311, %f311, %f79;
	bra.uni 	$L__BB0_112;
$L__BB0_111:
	mov.b32 	%r253, 0;
	st.global.u32 	[%rd19], %r253;
$L__BB0_112:
	add.s32 	%r110, %r109, %r304;
	mul.wide.u32 	%rd103, %r110, 4;
	add.s64 	%rd20, %rd2, %rd103;
	ld.global.f32 	%f82, [%rd20];
	setp.lt.f32 	%p115, %f82, %f306;
	@%p115 bra 	$L__BB0_114;
	add.f32 	%f311, %f311, %f82;
	bra.uni 	$L__BB0_115;
$L__BB0_114:
	mov.b32 	%r254, 0;
	st.global.u32 	[%rd20], %r254;
$L__BB0_115:
	add.s32 	%r111, %r110, %r304;
	mul.wide.u32 	%rd104, %r111, 4;
	add.s64 	%rd21, %rd2, %rd104;
	ld.global.f32 	%f85, [%rd21];
	setp.lt.f32 	%p116, %f85, %f306;
	@%p116 bra 	$L__BB0_117;
	add.f32 	%f311, %f311, %f85;
	bra.uni 	$L__BB0_118;
$L__BB0_117:
	mov.b32 	%r255, 0;
	st.global.u32 	[%rd21], %r255;
$L__BB0_118:
	add.s32 	%r298, %r111, %r304;
	setp.lt.s32 	%p117, %r298, %r121;
	@%p117 bra 	$L__BB0_106;
$L__BB0_119:
	setp.lt.u32 	%p118, %r304, 2;
	st.shared.f32 	[%r12], %f311;
	bar.sync 	0;
	@%p118 bra 	$L__BB0_123;
$L__BB0_120:
	shr.u32 	%r114, %r304, 1;
	setp.ge.u32 	%p119, %r1, %r114;
	@%p119 bra 	$L__BB0_122;
	shl.b32 	%r256, %r114, 2;
	add.s32 	%r257, %r12, %r256;
	ld.shared.f32 	%f267, [%r257];
	ld.shared.f32 	%f268, [%r12];
	add.f32 	%f269, %f267, %f268;
	st.shared.f32 	[%r12], %f269;
$L__BB0_122:
	bar.sync 	0;
	setp.gt.u32 	%p120, %r304, 3;
	mov.u32 	%r304, %r114;
	@%p120 bra 	$L__BB0_120;
$L__BB0_123:
	ld.shared.f32 	%f317, [scratch];
$L__BB0_124:
	setp.ne.s32 	%p121, %r1, 0;
	@%p121 bra 	$L__BB0_130;
	cvta.to.global.u64 	%rd105, %rd22;
	ld.global.nc.f32 	%f270, [%rd105];
	mul.f32 	%f91, %f317, %f270;
	setp.lt.s32 	%p122, %r121, 1;
	mov.b32 	%r307, 0;
	@%p122 bra 	$L__BB0_129;
	add.s32 	%r115, %r121, -1;
	mov.f32 	%f318, 0f00000000;
	mov.b32 	%r305, 0;
	mov.u32 	%r306, %r305;
$L__BB0_127:
	mul.wide.u32 	%rd106, %r305, 4;
	add.s64 	%rd107, %rd2, %rd106;
	ld.global.f32 	%f272, [%rd107];
	add.f32 	%f318, %f318, %f272;
	setp.gt.f32 	%p123, %f318, %f91;
	mov.u32 	%r307, %r305;
	@%p123 bra 	$L__BB0_129;
	setp.eq.s32 	%p124, %r305, %r115;
	selp.b32 	%r306, %r305, %r306, %p124;
	add.s32 	%r305, %r305, 1;
	setp.ne.s32 	%p125, %r305, %r121;
	mov.u32 	%r307, %r306;
	@%p125 bra 	$L__BB0_127;
$L__BB0_129:
	cvta.to.global.u64 	%rd108, %rd23;
	st.global.u32 	[%rd108], %r307;
$L__BB0_130:
	ret;

}


// ===== COMPILED SASS (sm_100) =====

	.target	sm_100

	.elftype	@"ET_EXEC"


//--------------------- .note.nv.tkinfo           --------------------------
	.section	.note.nv.tkinfo,"",@"SHT_NOTE"
	.sectionflags	@"SHF_NOTE_NV_TKINFO"
	.tkinfo
        /*0018*/ 	.word	0x00000002
        /*0030*/ 	.string	""
        /*0030*/ 	.string	"ptxas"
        /*0030*/ 	.string	"Cuda compilation tools, release 13.0, V13.0.88"
        /*0030*/ 	.string	"Build cuda_13.0.r13.0/compiler.36424714_0"
        /*0030*/ 	.string	"-arch sm_100 -m 64 "



//--------------------- .note.nv.cuinfo           --------------------------
	.section	.note.nv.cuinfo,"",@"SHT_NOTE"
	.sectionflags	@"SHF_NOTE_NV_CUINFO"
        /*0018*/ 	.short	0x0002
        /*001a*/ 	.short	0x0064
        /*001c*/ 	.short	0x0082
	.zero		2


//--------------------- .nv.info                  --------------------------
	.section	.nv.info,"",@"SHT_CUDA_INFO"
	.align	4


	//----- nvinfo : EIATTR_REGCOUNT
	.align		4
        /*0000*/ 	.byte	0x04, 0x2f
        /*0002*/ 	.short	(.L_1 - .L_0)
	.align		4
.L_0:
        /*0004*/ 	.word	index@(sample_token_kernel)
        /*0008*/ 	.word	0x00000020


	//----- nvinfo : EIATTR_FRAME_SIZE
	.align		4
.L_1:
        /*000c*/ 	.byte	0x04, 0x11
        /*000e*/ 	.short	(.L_3 - .L_2)
	.align		4
.L_2:
        /*0010*/ 	.word	index@($__internal_0_$__cuda_sm3x_div_rn_noftz_f32_slowpath)
        /*0014*/ 	.word	0x00000000


	//----- nvinfo : EIATTR_FRAME_SIZE
	.align		4
.L_3:
        /*0018*/ 	.byte	0x04, 0x11
        /*001a*/ 	.short	(.L_5 - .L_4)
	.align		4
.L_4:
        /*001c*/ 	.word	index@(sample_token_kernel)
        /*0020*/ 	.word	0x00000000


	//----- nvinfo : EIATTR_MIN_STACK_SIZE
	.align		4
.L_5:
        /*0024*/ 	.byte	0x04, 0x12
        /*0026*/ 	.short	(.L_7 - .L_6)
	.align		4
.L_6:
        /*0028*/ 	.word	index@(sample_token_kernel)
        /*002c*/ 	.word	0x00000000
.L_7:


//--------------------- .nv.compat                --------------------------
	.section	.nv.compat,"",@"SHT_CUDA_COMPAT_INFO"
	.align	4
        /*0000*/ 	.byte	0x02, 0x09, 0x00, 0x00, 0x02, 0x02, 0x01, 0x00, 0x02, 0x05, 0x05, 0x00, 0x03, 0x07, 0x01, 0x01
        /*0010*/ 	.byte	0x02, 0x03, 0x00, 0x00, 0x02, 0x06, 0x01, 0x00, 0x04, 0x0b, 0x08, 0x00, 0x01, 0x00, 0x00, 0x00
        /*0020*/ 	.byte	0x00, 0x00, 0x00, 0x00


//--------------------- .nv.info.sample_token_kernel --------------------------
	.section	.nv.info.sample_token_kernel,"",@"SHT_CUDA_INFO"
	.sectionflags	@""
	.align	4


	//----- nvinfo : EIATTR_CUDA_API_VERSION
	.align		4
        /*0000*/ 	.byte	0x04, 0x37
        /*0002*/ 	.short	(.L_9 - .L_8)
.L_8:
        /*0004*/ 	.word	0x00000082


	//----- nvinfo : EIATTR_KPARAM_INFO
	.align		4
.L_9:
        /*0008*/ 	.byte	0x04, 0x17
        /*000a*/ 	.short	(.L_11 - .L_10)
.L_10:
        /*000c*/ 	.word	0x00000000
        /*0010*/ 	.short	0x0008
        /*0012*/ 	.short	0x0030
        /*0014*/ 	.byte	0x00, 0xf5, 0x21, 0x00


	//----- nvinfo : EIATTR_KPARAM_INFO
	.align		4
.L_11:
        /*0018*/ 	.byte	0x04, 0x17
        /*001a*/ 	.short	(.L_13 - .L_12)
.L_12:
        /*001c*/ 	.word	0x00000000
        /*0020*/ 	.short	0x0007
        /*0022*/ 	.short	0x0028
        /*0024*/ 	.byte	0x00, 0xf5, 0x21, 0x00


	//----- nvinfo : EIATTR_KPARAM_INFO
	.align		4
.L_13:
        /*0028*/ 	.byte	0x04, 0x17
        /*002a*/ 	.short	(.L_15 - .L_14)
.L_14:
        /*002c*/ 	.word	0x00000000
        /*0030*/ 	.short	0x0006
        /*0032*/ 	.short	0x0020
        /*0034*/ 	.byte	0x00, 0xf0, 0x11, 0x00


	//----- nvinfo : EIATTR_KPARAM_INFO
	.align		4
.L_15:
        /*0038*/ 	.byte	0x04, 0x17
        /*003a*/ 	.short	(.L_17 - .L_16)
.L_16:
        /*003c*/ 	.word	0x00000000
        /*0040*/ 	.short	0x0005
        /*0042*/ 	.short	0x001c
        /*0044*/ 	.byte	0x00, 0xf0, 0x11, 0x00


	//----- nvinfo : EIATTR_KPARAM_INFO
	.align		4
.L_17:
        /*0048*/ 	.byte	0x04, 0x17
        /*004a*/ 	.short	(.L_19 - .L_18)
.L_18:
        /*004c*/ 	.word	0x00000000
        /*0050*/ 	.short	0x0004
        /*0052*/ 	.short	0x0018
        /*0054*/ 	.byte	0x00, 0xf0, 0x11, 0x00


	//----- nvinfo : EIATTR_KPARAM_INFO
	.align		4
.L_19:
        /*0058*/ 	.byte	0x04, 0x17
        /*005a*/ 	.short	(.L_21 - .L_20)
.L_20:
        /*005c*/ 	.word	0x00000000
        /*0060*/ 	.short	0x0003
        /*0062*/ 	.short	0x0014
        /*0064*/ 	.byte	0x00, 0xf0, 0x11, 0x00


	//----- nvinfo : EIATTR_KPARAM_INFO
	.align		4
.L_21:
        /*0068*/ 	.byte	0x04, 0x17
        /*006a*/ 	.short	(.L_23 - .L_22)
.L_22:
        /*006c*/ 	.word	0x00000000
        /*0070*/ 	.short	0x0002
        /*0072*/ 	.short	0x0010
        /*0074*/ 	.byte	0x00, 0xf0, 0x11, 0x00


	//----- nvinfo : EIATTR_KPARAM_INFO
	.align		4
.L_23:
        /*0078*/ 	.byte	0x04, 0x17
        /*007a*/ 	.short	(.L_25 - .L_24)
.L_24:
        /*007c*/ 	.word	0x00000000
        /*0080*/ 	.short	0x0001
        /*0082*/ 	.short	0x0008
        /*0084*/ 	.byte	0x00, 0xf5, 0x21, 0x00


	//----- nvinfo : EIATTR_KPARAM_INFO
	.align		4
.L_25:
        /*0088*/ 	.byte	0x04, 0x17
        /*008a*/ 	.short	(.L_27 - .L_26)
.L_26:
        /*008c*/ 	.word	0x00000000
        /*0090*/ 	.short	0x0000
        /*0092*/ 	.short	0x0000
        /*0094*/ 	.byte	0x00, 0xf5, 0x21, 0x00


	//----- nvinfo : EIATTR_SPARSE_MMA_MASK
	.align		4
.L_27:
        /*0098*/ 	.byte	0x03, 0x50
        /*009a*/ 	.short	0x0000


	//----- nvinfo : EIATTR_MAXREG_COUNT
	.align		4
        /*009c*/ 	.byte	0x03, 0x1b
        /*009e*/ 	.short	0x00ff


	//----- nvinfo : EIATTR_NUM_BARRIERS
	.align		4
        /*00a0*/ 	.byte	0x02, 0x4c
        /*00a2*/ 	.byte	0x01
	.zero		1


	//----- nvinfo : EIATTR_MERCURY_ISA_VERSION
	.align		4
        /*00a4*/ 	.byte	0x03, 0x5f
        /*00a6*/ 	.short	0x0101


	//----- nvinfo : EIATTR_VRC_CTA_INIT_COUNT
	.align		4
        /*00a8*/ 	.byte	0x02, 0x4a
	.zero		1
	.zero		1


	//----- nvinfo : EIATTR_EXIT_INSTR_OFFSETS
	.align		4
        /*00ac*/ 	.byte	0x04, 0x1c
        /*00ae*/ 	.short	(.L_29 - .L_28)


	//   ....[0]....
.L_28:
        /*00b0*/ 	.word	0x00004c00


	//   ....[1]....
        /*00b4*/ 	.word	0x00004da0


	//----- nvinfo : EIATTR_CRS_STACK_SIZE
	.align		4
.L_29:
        /*00b8*/ 	.byte	0x04, 0x1e
        /*00ba*/ 	.short	(.L_31 - .L_30)
.L_30:
        /*00bc*/ 	.word	0x00000000


	//----- nvinfo : EIATTR_CBANK_PARAM_SIZE
	.align		4
.L_31:
        /*00c0*/ 	.byte	0x03, 0x19
        /*00c2*/ 	.short	0x0038


	//----- nvinfo : EIATTR_PARAM_CBANK
	.align		4
        /*00c4*/ 	.byte	0x04, 0x0a
        /*00c6*/ 	.short	(.L_33 - .L_32)
	.align		4
.L_32:
        /*00c8*/ 	.word	index@(.nv.constant0.sample_token_kernel)
        /*00cc*/ 	.short	0x0380
        /*00ce*/ 	.short	0x0038


	//----- nvinfo : EIATTR_SW_WAR
	.align		4
.L_33:
        /*00d0*/ 	.byte	0x04, 0x36
        /*00d2*/ 	.short	(.L_35 - .L_34)
.L_34:
        /*00d4*/ 	.word	0x00000008
.L_35:


//--------------------- .nv.callgraph             --------------------------
	.section	.nv.callgraph,"",@"SHT_CUDA_CALLGRAPH"
	.align	4
	.sectionentsize	8
	.align		4
        /*0000*/ 	.word	0x00000000
	.align		4
        /*0004*/ 	.word	0xffffffff
	.align		4
        /*0008*/ 	.word	0x00000000
	.align		4
        /*000c*/ 	.word	0xfffffffe
	.align		4
        /*0010*/ 	.word	0x00000000
	.align		4
        /*0014*/ 	.word	0xfffffffd
	.align		4
        /*0018*/ 	.word	0x00000000
	.align		4
        /*001c*/ 	.word	0xfffffffc


//--------------------- .text.sample_token_kernel --------------------------
	.section	.text.sample_token_kernel,"ax",@progbits
	.align	128
        .global         sample_token_kernel
        .type           sample_token_kernel,@function
        .size           sample_token_kernel,(.L_x_108 - sample_token_kernel)
        .other          sample_token_kernel,@"STO_CUDA_ENTRY STV_DEFAULT"
sample_token_kernel:
.text.sample_token_kernel:
[----:B------:R-:W-:Y:S01]  /*0000*/  LDC R1, c[0x0][0x37c] ;  /* 0x0000df00ff017b82 */ /* 0x000fe20000000800 */
[----:B------:R-:W0:Y:S01]  /*0010*/  S2R R4, SR_TID.X ;  /* 0x0000000000047919 */ /* 0x000e220000002100 */
[----:B------:R-:W0:Y:S01]  /*0020*/  LDCU UR5, c[0x0][0x390] ;  /* 0x00007200ff0577ac */ /* 0x000e220008000800 */
[----:B------:R-:W-:Y:S01]  /*0030*/  BSSY.RECONVERGENT B2, `(.L_x_0) ;  /* 0x00000b0000027945 */ /* 0x000fe20003800200 */
[----:B------:R-:W-:Y:S01]  /*0040*/  IMAD.MOV.U32 R24, RZ, RZ, -0xeb60d36 ;  /* 0xf149f2caff187424 */ /* 0x000fe200078e00ff */
[----:B------:R-:W1:Y:S01]  /*0050*/  LDCU UR4, c[0x0][0x360] ;  /* 0x00006c00ff0477ac */ /* 0x000e620008000800 */
[----:B------:R-:W2:Y:S01]  /*0060*/  LDCU.64 UR8, c[0x0][0x358] ;  /* 0x00006b00ff0877ac */ /* 0x000ea20008000a00 */
[----:B------:R-:W3:Y:S01]  /*0070*/  LDCU UR6, c[0x0][0x390] ;  /* 0x00007200ff0677ac */ /* 0x000ee20008000800 */
[----:B-1----:R-:W-:Y:S01]  /*0080*/  IMAD.U32 R3, RZ, RZ, UR4 ;  /* 0x00000004ff037e24 */ /* 0x002fe2000f8e00ff */
[----:B0-----:R-:W-:-:S13]  /*0090*/  ISETP.GE.AND P0, PT, R4, UR5, PT ;  /* 0x0000000504007c0c */ /* 0x001fda000bf06270 */
[----:B--23--:R-:W-:Y:S05]  /*00a0*/  @P0 BRA `(.L_x_1) ;  /* 0x0000000800a00947 */ /* 0x00cfea0003800000 */
[----:B------:R-:W0:Y:S01]  /*00b0*/  I2F.U32.RP R8, R3 ;  /* 0x0000000300087306 */ /* 0x000e220000209000 */
[C---:B------:R-:W-:Y:S01]  /*00c0*/  IMAD.IADD R0, R3.reuse, 0x1, R4 ;  /* 0x0000000103007824 */ /* 0x040fe200078e0204 */
[----:B------:R-:W-:Y:S01]  /*00d0*/  ISETP.NE.U32.AND P2, PT, R3, RZ, PT ;  /* 0x000000ff0300720c */ /* 0x000fe20003f45070 */
[----:B------:R-:W-:Y:S01]  /*00e0*/  IMAD.MOV R9, RZ, RZ, -R3 ;  /* 0x000000ffff097224 */ /* 0x000fe200078e0a03 */
[----:B------:R-:W-:Y:S01]  /*00f0*/  BSSY.RECONVERGENT B3, `(.L_x_2) ;  /* 0x000003d000037945 */ /* 0x000fe20003800200 */
[----:B------:R-:W-:Y:S02]  /*0100*/  MOV R24, 0xf149f2ca ;  /* 0xf149f2ca00187802 */ /* 0x000fe40000000f00 */
[C---:B------:R-:W-:Y:S02]  /*0110*/  ISETP.GE.U32.AND P0, PT, R0.reuse, UR5, PT ;  /* 0x0000000500007c0c */ /* 0x040fe4000bf06070 */
[----:B------:R-:W-:Y:S02]  /*0120*/  VIMNMX.U32 R5, PT, PT, R0, UR5, !PT ;  /* 0x0000000500057c48 */ /* 0x000fe4000ffe0000 */
[----:B------:R-:W-:Y:S01]  /*0130*/  SEL R2, RZ, 0x1, P0 ;  /* 0x00000001ff027807 */ /* 0x000fe20000000000 */
[----:B0-----:R-:W0:Y:S03]  /*0140*/  MUFU.RCP R8, R8 ;  /* 0x0000000800087308 */ /* 0x001e260000001000 */
[----:B------:R-:W-:-:S02]  /*0150*/  IADD3 R0, PT, PT, R5, -R0, -R2 ;  /* 0x8000000005007210 */ /* 0x000fc40007ffe802 */
[----:B0-----:R-:W-:Y:S01]  /*0160*/  IADD3 R6, PT, PT, R8, 0xffffffe, RZ ;  /* 0x0ffffffe08067810 */ /* 0x001fe20007ffe0ff */
[----:B------:R-:W-:-:S03]  /*0170*/  IMAD.MOV.U32 R8, RZ, RZ, R4 ;  /* 0x000000ffff087224 */ /* 0x000fc600078e0004 */
[----:B------:R0:W1:Y:S02]  /*0180*/  F2I.FTZ.U32.TRUNC.NTZ R7, R6 ;  /* 0x0000000600077305 */ /* 0x000064000021f000 */
[----:B0-----:R-:W-:Y:S02]  /*0190*/  HFMA2 R6, -RZ, RZ, 0, 0 ;  /* 0x00000000ff067431 */ /* 0x001fe400000001ff */
[----:B-1----:R-:W-:-:S04]  /*01a0*/  IMAD R9, R9, R7, RZ ;  /* 0x0000000709097224 */ /* 0x002fc800078e02ff */
[----:B------:R-:W-:-:S06]  /*01b0*/  IMAD.HI.U32 R7, R7, R9, R6 ;  /* 0x0000000907077227 */ /* 0x000fcc00078e0006 */
[----:B------:R-:W-:-:S04]  /*01c0*/  IMAD.HI.U32 R5, R7, R0, RZ ;  /* 0x0000000007057227 */ /* 0x000fc800078e00ff */
[----:B------:R-:W-:-:S04]  /*01d0*/  IMAD.MOV R6, RZ, RZ, -R5 ;  /* 0x000000ffff067224 */ /* 0x000fc800078e0a05 */
[----:B------:R-:W-:-:S05]  /*01e0*/  IMAD R0, R3, R6, R0 ;  /* 0x0000000603007224 */ /* 0x000fca00078e0200 */
[----:B------:R-:W-:-:S13]  /*01f0*/  ISETP.GE.U32.AND P0, PT, R0, R3, PT ;  /* 0x000000030000720c */ /* 0x000fda0003f06070 */
[----:B------:R-:W-:Y:S01]  /*0200*/  @P0 IMAD.IADD R0, R0, 0x1, -R3 ;  /* 0x0000000100000824 */ /* 0x000fe200078e0a03 */
[----:B------:R-:W-:-:S04]  /*0210*/  @P0 IADD3 R5, PT, PT, R5, 0x1, RZ ;  /* 0x0000000105050810 */ /* 0x000fc80007ffe0ff */
[----:B------:R-:W-:-:S13]  /*0220*/  ISETP.GE.U32.AND P1, PT, R0, R3, PT ;  /* 0x000000030000720c */ /* 0x000fda0003f26070 */
[----:B------:R-:W-:Y:S01]  /*0230*/  @P1 VIADD R5, R5, 0x1 ;  /* 0x0000000105051836 */ /* 0x000fe20000000000 */
[----:B------:R-:W-:-:S05]  /*0240*/  @!P2 LOP3.LUT R5, RZ, R3, RZ, 0x33, !PT ;  /* 0x00000003ff05a212 */ /* 0x000fca00078e33ff */
[----:B------:R-:W-:-:S05]  /*0250*/  IMAD.IADD R5, R2, 0x1, R5 ;  /* 0x0000000102057824 */ /* 0x000fca00078e0205 */
[----:B------:R-:W-:-:S04]  /*0260*/  LOP3.LUT R0, R5, 0x3, RZ, 0xc0, !PT ;  /* 0x0000000305007812 */ /* 0x000fc800078ec0ff */
[----:B------:R-:W-:-:S13]  /*0270*/  ISETP.NE.AND P0, PT, R0, 0x3, PT ;  /* 0x000000030000780c */ /* 0x000fda0003f05270 */
[----:B------:R-:W-:Y:S05]  /*0280*/  @!P0 BRA `(.L_x_3) ;  /* 0x00000000008c8947 */ /* 0x000fea0003800000 */
[----:B------:R-:W0:Y:S01]  /*0290*/  LDC R13, c[0x0][0x394] ;  /* 0x0000e500ff0d7b82 */ /* 0x000e220000000800 */
[----:B------:R-:W-:Y:S01]  /*02a0*/  VIADD R12, R5, 0x1 ;  /* 0x00000001050c7836 */ /* 0x000fe20000000000 */
[----:B------:R-:W-:Y:S01]  /*02b0*/  MOV R15, RZ ;  /* 0x000000ff000f7202 */ /* 0x000fe20000000f00 */
[----:B------:R-:W-:Y:S02]  /*02c0*/  IMAD.MOV.U32 R24, RZ, RZ, -0xeb60d36 ;  /* 0xf149f2caff187424 */ /* 0x000fe400078e00ff */
[----:B------:R-:W-:Y:S01]  /*02d0*/  IMAD.MOV.U32 R8, RZ, RZ, R4 ;  /* 0x000000ffff087224 */ /* 0x000fe200078e0004 */
[----:B------:R-:W-:Y:S02]  /*02e0*/  LOP3.LUT R12, R12, 0x3, RZ, 0xc0, !PT ;  /* 0x000000030c0c7812 */ /* 0x000fe400078ec0ff */
[----:B------:R-:W1:Y:S08]  /*02f0*/  LDC.64 R16, c[0x0][0x388] ;  /* 0x0000e200ff107b82 */ /* 0x000e700000000a00 */
[----:B------:R-:W2:Y:S02]  /*0300*/  LDC.64 R18, c[0x0][0x380] ;  /* 0x0000e000ff127b82 */ /* 0x000ea40000000a00 */
.L_x_6:
[----:B--2---:R-:W-:-:S05]  /*0310*/  IMAD.WIDE.U32 R6, R8, 0x4, R18 ;  /* 0x0000000408067825 */ /* 0x004fca00078e0012 */
[----:B------:R-:W2:Y:S01]  /*0320*/  LDG.E.CONSTANT R2, desc[UR8][R6.64] ;  /* 0x0000000806027981 */ /* 0x000ea2000c1e9900 */
[----:B0-----:R-:W0:Y:S01]  /*0330*/  MUFU.RCP R0, R13 ;  /* 0x0000000d00007308 */ /* 0x001e220000001000 */
[----:B------:R-:W-:Y:S01]  /*0340*/  BSSY.RECONVERGENT B4, `(.L_x_4) ;  /* 0x000000e000047945 */ /* 0x000fe20003800200 */
[----:B------:R-:W-:Y:S01]  /*0350*/  FSETP.NEU.AND P2, PT, R13, 1, PT ;  /* 0x3f8000000d00780b */ /* 0x000fe20003f4d000 */
[----:B0-----:R-:W-:-:S04]  /*0360*/  FFMA R9, R0, -R13, 1 ;  /* 0x3f80000000097423 */ /* 0x001fc8000000080d */
[----:B------:R-:W-:Y:S01]  /*0370*/  FFMA R9, R0, R9, R0 ;  /* 0x0000000900097223 */ /* 0x000fe20000000000 */
[----:B--2---:R-:W0:Y:S03]  /*0380*/  FCHK P0, R2, R13 ;  /* 0x0000000d02007302 */ /* 0x004e260000000000 */
[----:B------:R-:W-:-:S04]  /*0390*/  FFMA R0, R2, R9, RZ ;  /* 0x0000000902007223 */ /* 0x000fc800000000ff */
[----:B------:R-:W-:-:S04]  /*03a0*/  FFMA R10, R0, -R13, R2 ;  /* 0x8000000d000a7223 */ /* 0x000fc80000000002 */
[----:B------:R-:W-:Y:S01]  /*03b0*/  FFMA R0, R9, R10, R0 ;  /* 0x0000000a09007223 */ /* 0x000fe20000000000 */
[----:B0-----:R-:W-:Y:S06]  /*03c0*/  @!P0 BRA `(.L_x_5) ;  /* 0x0000000000148947 */ /* 0x001fec0003800000 */
[----:B------:R-:W0:Y:S01]  /*03d0*/  LDCU UR4, c[0x0][0x394] ;  /* 0x00007280ff0477ac */ /* 0x000e220008000800 */
[----:B------:R-:W-:Y:S02]  /*03e0*/  MOV R27, R2 ;  /* 0x00000002001b7202 */ /* 0x000fe40000000f00 */
[----:B------:R-:W-:Y:S01]  /*03f0*/  MOV R6, 0x420 ;  /* 0x0000042000067802 */ /* 0x000fe20000000f00 */
[----:B0-----:R-:W-:-:S07]  /*0400*/  IMAD.U32 R20, RZ, RZ, UR4 ;  /* 0x00000004ff147e24 */ /* 0x001fce000f8e00ff */
[----:B-1----:R-:W-:Y:S05]  /*0410*/  CALL.REL.NOINC `($__internal_0_$__cuda_sm3x_div_rn_noftz_f32_slowpath) ;  /* 0x0000004800647944 */ /* 0x002fea0003c00000 */
.L_x_5:
[----:B------:R-:W-:Y:S05]  /*0420*/  BSYNC.RECONVERGENT B4 ;  /* 0x0000000000047941 */ /* 0x000fea0003800200 */
.L_x_4:
[----:B------:R-:W-:Y:S01]  /*0430*/  FSEL R9, R0, R2, P2 ;  /* 0x0000000200097208 */ /* 0x000fe20001000000 */
[----:B-1----:R-:W-:Y:S01]  /*0440*/  IMAD.WIDE.U32 R6, R8, 0x4, R16 ;  /* 0x0000000408067825 */ /* 0x002fe200078e0010 */
[----:B------:R-:W-:Y:S02]  /*0450*/  IADD3 R8, PT, PT, R3, R8, RZ ;  /* 0x0000000803087210 */ /* 0x000fe40007ffe0ff */
[-C--:B------:R-:W-:Y:S01]  /*0460*/  FSETP.GT.AND P0, PT, R9, R24.reuse, PT ;  /* 0x000000180900720b */ /* 0x080fe20003f04000 */
[----:B------:R-:W-:Y:S01]  /*0470*/  VIADD R15, R15, 0x1 ;  /* 0x000000010f0f7836 */ /* 0x000fe20000000000 */
[----:B------:R3:W-:Y:S02]  /*0480*/  STG.E desc[UR8][R6.64], R9 ;  /* 0x0000000906007986 */ /* 0x0007e4000c101908 */
[----:B------:R-:W-:Y:S02]  /*0490*/  FSEL R24, R9, R24, P0 ;  /* 0x0000001809187208 */ /* 0x000fe40000000000 */
[----:B------:R-:W-:-:S13]  /*04a0*/  ISETP.NE.AND P1, PT, R15, R12, PT ;  /* 0x0000000c0f00720c */ /* 0x000fda0003f25270 */
[----:B---3--:R-:W-:Y:S05]  /*04b0*/  @P1 BRA `(.L_x_6) ;  /* 0xfffffffc00941947 */ /* 0x008fea000383ffff */
.L_x_3:
[----:B------:R-:W-:Y:S05]  /*04c0*/  BSYNC.RECONVERGENT B3 ;  /* 0x0000000000037941 */ /* 0x000fea0003800200 */
.L_x_2:
[----:B------:R-:W0:Y:S01]  /*04d0*/  LDC R2, c[0x0][0x394] ;  /* 0x0000e500ff027b82 */ /* 0x000e220000000800 */
[----:B------:R-:W-:-:S07]  /*04e0*/  ISETP.GE.U32.AND P0, PT, R5, 0x3, PT ;  /* 0x000000030500780c */ /* 0x000fce0003f06070 */
[----:B------:R-:W1:Y:S08]  /*04f0*/  LDC.64 R12, c[0x0][0x388] ;  /* 0x0000e200ff0c7b82 */ /* 0x000e700000000a00 */
[----:B------:R-:W2:Y:S08]  /*0500*/  LDC.64 R14, c[0x0][0x380] ;  /* 0x0000e000ff0e7b82 */ /* 0x000eb00000000a00 */
[----:B------:R-:W3:Y:S08]  /*0510*/  LDC.64 R16, c[0x0][0x388] ;  /* 0x0000e200ff107b82 */ /* 0x000ef00000000a00 */
[----:B------:R-:W4:Y:S01]  /*0520*/  LDC.64 R18, c[0x0][0x380] ;  /* 0x0000e000ff127b82 */ /* 0x000f220000000a00 */
[----:B------:R-:W-:Y:S05]  /*0530*/  @!P0 BRA `(.L_x_1) ;  /* 0x00000004007c8947 */ /* 0x000fea0003800000 */
.L_x_15:
[----:B----4-:R-:W-:-:S05]  /*0540*/  IMAD.WIDE.U32 R6, R8, 0x4, R18 ;  /* 0x0000000408067825 */ /* 0x010fca00078e0012 */
[----:B------:R-:W4:Y:S01]  /*0550*/  LDG.E.CONSTANT R5, desc[UR8][R6.64] ;  /* 0x0000000806057981 */ /* 0x000f22000c1e9900 */
[----:B0-----:R-:W0:Y:S01]  /*0560*/  MUFU.RCP R9, R2 ;  /* 0x0000000200097308 */ /* 0x001e220000001000 */
[----:B------:R-:W-:Y:S01]  /*0570*/  BSSY.RECONVERGENT B3, `(.L_x_7) ;  /* 0x000000e000037945 */ /* 0x000fe20003800200 */
[----:B------:R-:W-:Y:S01]  /*0580*/  FSETP.NEU.AND P2, PT, R2, 1, PT ;  /* 0x3f8000000200780b */ /* 0x000fe20003f4d000 */
[----:B0-----:R-:W-:-:S04]  /*0590*/  FFMA R0, R9, -R2, 1 ;  /* 0x3f80000009007423 */ /* 0x001fc80000000802 */
[----:B------:R-:W-:Y:S01]  /*05a0*/  FFMA R0, R9, R0, R9 ;  /* 0x0000000009007223 */ /* 0x000fe20000000009 */
[----:B----4-:R-:W0:Y:S03]  /*05b0*/  FCHK P0, R5, R2 ;  /* 0x0000000205007302 */ /* 0x010e260000000000 */
[----:B------:R-:W-:-:S04]  /*05c0*/  FFMA R10, R0, R5, RZ ;  /* 0x00000005000a7223 */ /* 0x000fc800000000ff */
[----:B------:R-:W-:-:S04]  /*05d0*/  FFMA R9, R10, -R2, R5 ;  /* 0x800000020a097223 */ /* 0x000fc80000000005 */
[----:B------:R-:W-:Y:S01]  /*05e0*/  FFMA R0, R0, R9, R10 ;  /* 0x0000000900007223 */ /* 0x000fe2000000000a */
[----:B0-----:R-:W-:Y:S06]  /*05f0*/  @!P0 BRA `(.L_x_8) ;  /* 0x0000000000148947 */ /* 0x001fec0003800000 */
[----:B------:R-:W0:Y:S01]  /*0600*/  LDCU UR4, c[0x0][0x394] ;  /* 0x00007280ff0477ac */ /* 0x000e220008000800 */
[----:B------:R-:W-:Y:S01]  /*0610*/  IMAD.MOV.U32 R27, RZ, RZ, R5 ;  /* 0x000000ffff1b7224 */ /* 0x000fe200078e0005 */
[----:B------:R-:W-:Y:S01]  /*0620*/  MOV R6, 0x650 ;  /* 0x0000065000067802 */ /* 0x000fe20000000f00 */
[----:B0-----:R-:W-:-:S07]  /*0630*/  IMAD.U32 R20, RZ, RZ, UR4 ;  /* 0x00000004ff147e24 */ /* 0x001fce000f8e00ff */
[----:B-123--:R-:W-:Y:S05]  /*0640*/  CALL.REL.NOINC `($__internal_0_$__cuda_sm3x_div_rn_noftz_f32_slowpath) ;  /* 0x0000004400d87944 */ /* 0x00efea0003c00000 */
.L_x_8:
[----:B------:R-:W-:Y:S05]  /*0650*/  BSYNC.RECONVERGENT B3 ;  /* 0x0000000000037941 */ /* 0x000fea0003800200 */
.L_x_7:
[----:B------:R-:W-:-:S05]  /*0660*/  IADD3 R23, PT, PT, R3, R8, RZ ;  /* 0x0000000803177210 */ /* 0x000fca0007ffe0ff */
[----:B--2---:R-:W-:-:S05]  /*0670*/  IMAD.WIDE.U32 R10, R23, 0x4, R14 ;  /* 0x00000004170a7825 */ /* 0x004fca00078e000e */
[----:B------:R-:W2:Y:S01]  /*0680*/  LDG.E.CONSTANT R25, desc[UR8][R10.64] ;  /* 0x000000080a197981 */ /* 0x000ea2000c1e9900 */
[----:B------:R-:W0:Y:S01]  /*0690*/  MUFU.RCP R9, R2 ;  /* 0x0000000200097308 */ /* 0x000e220000001000 */
[----:B------:R-:W-:Y:S01]  /*06a0*/  FSEL R5, R0, R5, P2 ;  /* 0x0000000500057208 */ /* 0x000fe20001000000 */
[----:B---3--:R-:W-:Y:S01]  /*06b0*/  IMAD.WIDE.U32 R6, R8, 0x4, R16 ;  /* 0x0000000408067825 */ /* 0x008fe200078e0010 */
[----:B------:R-:W-:Y:S02]  /*06c0*/  BSSY.RECONVERGENT B3, `(.L_x_9) ;  /* 0x0000010000037945 */ /* 0x000fe40003800200 */
[CC--:B------:R-:W-:Y:S02]  /*06d0*/  FSETP.GT.AND P0, PT, R5.reuse, R24.reuse, PT ;  /* 0x000000180500720b */ /* 0x0c0fe40003f04000 */
[----:B------:R3:W-:Y:S02]  /*06e0*/  STG.E desc[UR8][R6.64], R5 ;  /* 0x0000000506007986 */ /* 0x0007e4000c101908 */
[----:B------:R-:W-:Y:S01]  /*06f0*/  FSEL R24, R5, R24, P0 ;  /* 0x0000001805187208 */ /* 0x000fe20000000000 */
[----:B0-----:R-:W-:-:S04]  /*0700*/  FFMA R0, R9, -R2, 1 ;  /* 0x3f80000009007423 */ /* 0x001fc80000000802 */
[----:B------:R-:W-:Y:S01]  /*0710*/  FFMA R0, R9, R0, R9 ;  /* 0x0000000009007223 */ /* 0x000fe20000000009 */
[----:B--2---:R-:W0:Y:S03]  /*0720*/  FCHK P1, R25, R2 ;  /* 0x0000000219007302 */ /* 0x004e260000020000 */
[----:B------:R-:W-:-:S04]  /*0730*/  FFMA R9, R0, R25, RZ ;  /* 0x0000001900097223 */ /* 0x000fc800000000ff */
[----:B------:R-:W-:-:S04]  /*0740*/  FFMA R8, R9, -R2, R25 ;  /* 0x8000000209087223 */ /* 0x000fc80000000019 */
[----:B------:R-:W-:Y:S01]  /*0750*/  FFMA R0, R0, R8, R9 ;  /* 0x0000000800007223 */ /* 0x000fe20000000009 */
[----:B0--3--:R-:W-:Y:S06]  /*0760*/  @!P1 BRA `(.L_x_10) ;  /* 0x0000000000149947 */ /* 0x009fec0003800000 */
[----:B------:R-:W0:Y:S01]  /*0770*/  LDCU UR4, c[0x0][0x394] ;  /* 0x00007280ff0477ac */ /* 0x000e220008000800 */
[----:B------:R-:W-:Y:S01]  /*0780*/  IMAD.MOV.U32 R27, RZ, RZ, R25 ;  /* 0x000000ffff1b7224 */ /* 0x000fe200078e0019 */
[----:B------:R-:W-:Y:S01]  /*0790*/  MOV R6, 0x7c0 ;  /* 0x000007c000067802 */ /* 0x000fe20000000f00 */
[----:B0-----:R-:W-:-:S07]  /*07a0*/  IMAD.U32 R20, RZ, RZ, UR4 ;  /* 0x00000004ff147e24 */ /* 0x001fce000f8e00ff */
[----:B-1----:R-:W-:Y:S05]  /*07b0*/  CALL.REL.NOINC `($__internal_0_$__cuda_sm3x_div_rn_noftz_f32_slowpath) ;  /* 0x00000044007c7944 */ /* 0x002fea0003c00000 */
.L_x_10:
[----:B------:R-:W-:Y:S05]  /*07c0*/  BSYNC.RECONVERGENT B3 ;  /* 0x0000000000037941 */ /* 0x000fea0003800200 */
.L_x_9:
[----:B------:R-:W-:-:S05]  /*07d0*/  IADD3 R8, PT, PT, R3, R23, RZ ;  /* 0x0000001703087210 */ /* 0x000fca0007ffe0ff */
[----:B------:R-:W-:-:S05]  /*07e0*/  IMAD.WIDE.U32 R10, R8, 0x4, R14 ;  /* 0x00000004080a7825 */ /* 0x000fca00078e000e */
[----:B------:R-:W2:Y:S01]  /*07f0*/  LDG.E.CONSTANT R5, desc[UR8][R10.64] ;  /* 0x000000080a057981 */ /* 0x000ea2000c1e9900 */
[----:B------:R-:W0:Y:S01]  /*0800*/  MUFU.RCP R9, R2 ;  /* 0x0000000200097308 */ /* 0x000e220000001000 */
[----:B------:R-:W-:Y:S01]  /*0810*/  FSEL R25, R0, R25, P2 ;  /* 0x0000001900197208 */ /* 0x000fe20001000000 */
[----:B------:R-:W-:Y:S01]  /*0820*/  IMAD.WIDE.U32 R6, R23, 0x4, R16 ;  /* 0x0000000417067825 */ /* 0x000fe200078e0010 */
        /* <DEDUP_REMOVED lines=16> */
.L_x_12:
[----:B------:R-:W-:Y:S05]  /*0930*/  BSYNC.RECONVERGENT B3 ;  /* 0x0000000000037941 */ /* 0x000fea0003800200 */
.L_x_11:
        /* <DEDUP_REMOVED lines=22> */
.L_x_14:
[----:B------:R-:W-:Y:S05]  /*0aa0*/  BSYNC.RECONVERGENT B3 ;  /* 0x0000000000037941 */ /* 0x000fea0003800200 */
.L_x_13:
[----:B------:R-:W-:Y:S01]  /*0ab0*/  FSEL R23, R0, R23, P2 ;  /* 0x0000001700177208 */ /* 0x000fe20001000000 */
[----:B-1----:R-:W-:Y:S01]  /*0ac0*/  IMAD.WIDE.U32 R6, R25, 0x4, R12 ;  /* 0x0000000419067825 */ /* 0x002fe200078e000c */
[----:B------:R-:W-:Y:S02]  /*0ad0*/  IADD3 R8, PT, PT, R3, R25, RZ ;  /* 0x0000001903087210 */ /* 0x000fe40007ffe0ff */
[CC--:B------:R-:W-:Y:S02]  /*0ae0*/  FSETP.GT.AND P0, PT, R23.reuse, R24.reuse, PT ;  /* 0x000000181700720b */ /* 0x0c0fe40003f04000 */
[----:B------:R0:W-:Y:S01]  /*0af0*/  STG.E desc[UR8][R6.64], R23 ;  /* 0x0000001706007986 */ /* 0x0001e2000c101908 */
[----:B------:R-:W-:Y:S02]  /*0b00*/  ISETP.GE.AND P1, PT, R8, UR6, PT ;  /* 0x0000000608007c0c */ /* 0x000fe4000bf26270 */
[----:B------:R-:W-:-:S11]  /*0b10*/  FSEL R24, R23, R24, P0 ;  /* 0x0000001817187208 */ /* 0x000fd60000000000 */
[----:B0-----:R-:W-:Y:S05]  /*0b20*/  @!P1 BRA `(.L_x_15) ;  /* 0xfffffff800849947 */ /* 0x001fea000383ffff */
.L_x_1:
[----:B------:R-:W-:Y:S05]  /*0b30*/  BSYNC.RECONVERGENT B2 ;  /* 0x0000000000027941 */ /* 0x000fea0003800200 */
.L_x_0:
[----:B------:R-:W5:Y:S01]  /*0b40*/  S2UR UR5, SR_CgaCtaId ;  /* 0x00000000000579c3 */ /* 0x000f620000008800 */
[----:B------:R-:W-:Y:S01]  /*0b50*/  UMOV UR4, 0x400 ;  /* 0x0000040000047882 */ /* 0x000fe20000000000 */
[----:B------:R-:W-:Y:S01]  /*0b60*/  ISETP.GE.U32.AND P0, PT, R3, 0x2, PT ;  /* 0x000000020300780c */ /* 0x000fe20003f06070 */
[----:B-----5:R-:W-:-:S06]  /*0b70*/  ULEA UR4, UR5, UR4, 0x18 ;  /* 0x0000000405047291 */ /* 0x020fcc000f8ec0ff */
[----:B------:R-:W-:-:S05]  /*0b80*/  LEA R5, R4, UR4, 0x2 ;  /* 0x0000000404057c11 */ /* 0x000fca000f8e10ff */
[----:B------:R0:W-:Y:S01]  /*0b90*/  STS [R5], R24 ;  /* 0x0000001805007388 */ /* 0x0001e20000000800 */
[----:B------:R-:W-:Y:S06]  /*0ba0*/  BAR.SYNC.DEFER_BLOCKING 0x0 ;  /* 0x0000000000007b1d */ /* 0x000fec0000010000 */
[----:B------:R-:W-:Y:S05]  /*0bb0*/  @!P0 BRA `(.L_x_16) ;  /* 0x00000000003c8947 */ /* 0x000fea0003800000 */
[----:B------:R-:W-:-:S07]  /*0bc0*/  IMAD.MOV.U32 R0, RZ, RZ, R3 ;  /* 0x000000ffff007224 */ /* 0x000fce00078e0003 */
.L_x_19:
[--C-:B------:R-:W-:Y:S01]  /*0bd0*/  IMAD.MOV.U32 R7, RZ, RZ, R0.reuse ;  /* 0x000000ffff077224 */ /* 0x100fe200078e0000 */
[----:B------:R-:W-:Y:S01]  /*0be0*/  SHF.R.U32.HI R0, RZ, 0x1, R0 ;  /* 0x00000001ff007819 */ /* 0x000fe20000011600 */
[----:B------:R-:W-:Y:S03]  /*0bf0*/  BSSY.RECONVERGENT B0, `(.L_x_17) ;  /* 0x0000008000007945 */ /* 0x000fe60003800200 */
[----:B------:R-:W-:-:S13]  /*0c00*/  ISETP.GE.U32.AND P0, PT, R4, R0, PT ;  /* 0x000000000400720c */ /* 0x000fda0003f06070 */
[----:B------:R-:W-:Y:S05]  /*0c10*/  @P0 BRA `(.L_x_18) ;  /* 0x0000000000140947 */ /* 0x000fea0003800000 */
[----:B0-----:R-:W-:Y:S01]  /*0c20*/  LEA R2, R0, R5, 0x2 ;  /* 0x0000000500027211 */ /* 0x001fe200078e10ff */
[----:B------:R-:W-:Y:S05]  /*0c30*/  LDS R6, [R5] ;  /* 0x0000000005067984 */ /* 0x000fea0000000800 */
[----:B------:R-:W0:Y:S02]  /*0c40*/  LDS R2, [R2] ;  /* 0x0000000002027984 */ /* 0x000e240000000800 */
[----:B0-----:R-:W-:-:S13]  /*0c50*/  FSETP.GT.AND P0, PT, R2, R6, PT ;  /* 0x000000060200720b */ /* 0x001fda0003f04000 */
[----:B------:R0:W-:Y:S02]  /*0c60*/  @P0 STS [R5], R2 ;  /* 0x0000000205000388 */ /* 0x0001e40000000800 */
.L_x_18:
[----:B------:R-:W-:Y:S05]  /*0c70*/  BSYNC.RECONVERGENT B0 ;  /* 0x0000000000007941 */ /* 0x000fea0003800200 */
.L_x_17:
[----:B------:R-:W-:Y:S01]  /*0c80*/  BAR.SYNC.DEFER_BLOCKING 0x0 ;  /* 0x0000000000007b1d */ /* 0x000fe20000010000 */
[----:B------:R-:W-:-:S13]  /*0c90*/  ISETP.GT.U32.AND P0, PT, R7, 0x3, PT ;  /* 0x000000030700780c */ /* 0x000fda0003f04070 */
[----:B------:R-:W-:Y:S05]  /*0ca0*/  @P0 BRA `(.L_x_19) ;  /* 0xfffffffc00c80947 */ /* 0x000fea000383ffff */
.L_x_16:
[----:B------:R-:W5:Y:S01]  /*0cb0*/  LDCU UR6, c[0x0][0x390] ;  /* 0x00007200ff0677ac */ /* 0x000f620008000800 */
[----:B------:R-:W1:Y:S01]  /*0cc0*/  S2UR UR5, SR_CgaCtaId ;  /* 0x00000000000579c3 */ /* 0x000e620000008800 */
[----:B------:R-:W-:Y:S01]  /*0cd0*/  BSSY.RECONVERGENT B0, `(.L_x_20) ;  /* 0x000007e000007945 */ /* 0x000fe20003800200 */
[----:B0-----:R-:W-:Y:S01]  /*0ce0*/  IMAD.MOV.U32 R2, RZ, RZ, RZ ;  /* 0x000000ffff027224 */ /* 0x001fe200078e00ff */
[----:B------:R-:W-:Y:S01]  /*0cf0*/  UMOV UR4, 0x400 ;  /* 0x0000040000047882 */ /* 0x000fe20000000000 */
[----:B-----5:R-:W-:Y:S01]  /*0d00*/  ISETP.GE.AND P0, PT, R4, UR6, PT ;  /* 0x0000000604007c0c */ /* 0x020fe2000bf06270 */
[----:B-1----:R-:W-:-:S12]  /*0d10*/  ULEA UR4, UR5, UR4, 0x18 ;  /* 0x0000000405047291 */ /* 0x002fd8000f8ec0ff */
[----:B------:R-:W-:Y:S05]  /*0d20*/  @P0 BRA `(.L_x_21) ;  /* 0x0000000400e00947 */ /* 0x000fea0003800000 */
[----:B------:R-:W0:Y:S01]  /*0d30*/  I2F.U32.RP R8, R3 ;  /* 0x0000000300087306 */ /* 0x000e220000209000 */
[C---:B------:R-:W-:Y:S01]  /*0d40*/  IMAD.IADD R2, R3.reuse, 0x1, R4 ;  /* 0x0000000103027824 */ /* 0x040fe200078e0204 */
[----:B------:R-:W-:Y:S01]  /*0d50*/  IADD3 R11, PT, PT, RZ, -R3, RZ ;  /* 0x80000003ff0b7210 */ /* 0x000fe20007ffe0ff */
[----:B------:R-:W-:Y:S01]  /*0d60*/  BSSY.RECONVERGENT B1, `(.L_x_22) ;  /* 0x0000037000017945 */ /* 0x000fe20003800200 */
[----:B------:R-:W-:Y:S02]  /*0d70*/  ISETP.NE.U32.AND P2, PT, R3, RZ, PT ;  /* 0x000000ff0300720c */ /* 0x000fe40003f45070 */
[C---:B------:R-:W-:Y:S02]  /*0d80*/  ISETP.GE.AND P0, PT, R2.reuse, UR6, PT ;  /* 0x0000000602007c0c */ /* 0x040fe4000bf06270 */
[----:B------:R-:W-:Y:S02]  /*0d90*/  VIMNMX R0, PT, PT, R2, UR6, !PT ;  /* 0x0000000602007c48 */ /* 0x000fe4000ffe0100 */
[----:B------:R-:W-:-:S02]  /*0da0*/  SEL R9, RZ, 0x1, P0 ;  /* 0x00000001ff097807 */ /* 0x000fc40000000000 */
[----:B------:R-:W-:Y:S02]  /*0db0*/  MOV R12, R4 ;  /* 0x00000004000c7202 */ /* 0x000fe40000000f00 */
[----:B------:R-:W-:Y:S01]  /*0dc0*/  IADD3 R0, PT, PT, R0, -R2, -R9 ;  /* 0x8000000200007210 */ /* 0x000fe20007ffe809 */
[----:B0-----:R-:W0:Y:S02]  /*0dd0*/  MUFU.RCP R8, R8 ;  /* 0x0000000800087308 */ /* 0x001e240000001000 */
[----:B0-----:R-:W-:-:S06]  /*0de0*/  VIADD R6, R8, 0xffffffe ;  /* 0x0ffffffe08067836 */ /* 0x001fcc0000000000 */
[----:B------:R0:W1:Y:S02]  /*0df0*/  F2I.FTZ.U32.TRUNC.NTZ R7, R6 ;  /* 0x0000000600077305 */ /* 0x000064000021f000 */
[----:B0-----:R-:W-:Y:S02]  /*0e00*/  IMAD.MOV.U32 R6, RZ, RZ, RZ ;  /* 0x000000ffff067224 */ /* 0x001fe400078e00ff */
[----:B-1----:R-:W-:-:S04]  /*0e10*/  IMAD R11, R11, R7, RZ ;  /* 0x000000070b0b7224 */ /* 0x002fc800078e02ff */
[----:B------:R-:W-:-:S06]  /*0e20*/  IMAD.HI.U32 R11, R7, R11, R6 ;  /* 0x0000000b070b7227 */ /* 0x000fcc00078e0006 */
[----:B------:R-:W-:-:S05]  /*0e30*/  IMAD.HI.U32 R2, R11, R0, RZ ;  /* 0x000000000b027227 */ /* 0x000fca00078e00ff */
[----:B------:R-:W-:-:S05]  /*0e40*/  IADD3 R6, PT, PT, -R2, RZ, RZ ;  /* 0x000000ff02067210 */ /* 0x000fca0007ffe1ff */
[----:B------:R-:W-:Y:S02]  /*0e50*/  IMAD R0, R3, R6, R0 ;  /* 0x0000000603007224 */ /* 0x000fe400078e0200 */
[----:B------:R-:W0:Y:S03]  /*0e60*/  LDC.64 R6, c[0x0][0x388] ;  /* 0x0000e200ff067b82 */ /* 0x000e260000000a00 */
[----:B------:R-:W-:-:S13]  /*0e70*/  ISETP.GE.U32.AND P0, PT, R0, R3, PT ;  /* 0x000000030000720c */ /* 0x000fda0003f06070 */
[----:B------:R-:W-:Y:S02]  /*0e80*/  @P0 IMAD.IADD R0, R0, 0x1, -R3 ;  /* 0x0000000100000824 */ /* 0x000fe400078e0a03 */
[----:B------:R-:W-:-:S03]  /*0e90*/  @P0 VIADD R2, R2, 0x1 ;  /* 0x0000000102020836 */ /* 0x000fc60000000000 */
[----:B------:R-:W-:Y:S02]  /*0ea0*/  ISETP.GE.U32.AND P1, PT, R0, R3, PT ;  /* 0x000000030000720c */ /* 0x000fe40003f26070 */
[----:B------:R-:W1:Y:S11]  /*0eb0*/  LDS R0, [UR4] ;  /* 0x00000004ff007984 */ /* 0x000e760008000800 */
[----:B------:R-:W-:-:S02]  /*0ec0*/  @P1 IADD3 R2, PT, PT, R2, 0x1, RZ ;  /* 0x0000000102021810 */ /* 0x000fc40007ffe0ff */
[----:B------:R-:W-:-:S05]  /*0ed0*/  @!P2 LOP3.LUT R2, RZ, R3, RZ, 0x33, !PT ;  /* 0x00000003ff02a212 */ /* 0x000fca00078e33ff */
[----:B------:R-:W-:-:S05]  /*0ee0*/  IMAD.IADD R10, R9, 0x1, R2 ;  /* 0x00000001090a7824 */ /* 0x000fca00078e0202 */
[C---:B------:R-:W-:Y:S02]  /*0ef0*/  LOP3.LUT R2, R10.reuse, 0x3, RZ, 0xc0, !PT ;  /* 0x000000030a027812 */ /* 0x040fe400078ec0ff */
[----:B------:R-:W-:Y:S02]  /*0f00*/  ISETP.GE.U32.AND P1, PT, R10, 0x3, PT ;  /* 0x000000030a00780c */ /* 0x000fe40003f26070 */
[----:B------:R-:W-:Y:S01]  /*0f10*/  ISETP.NE.AND P0, PT, R2, 0x3, PT ;  /* 0x000000030200780c */ /* 0x000fe20003f05270 */
[----:B------:R-:W-:-:S12]  /*0f20*/  IMAD.MOV.U32 R2, RZ, RZ, RZ ;  /* 0x000000ffff027224 */ /* 0x000fd800078e00ff */
[----:B01----:R-:W-:Y:S05]  /*0f30*/  @!P0 BRA `(.L_x_23) ;  /* 0x0000000000648947 */ /* 0x003fea0003800000 */
[----:B------:R-:W0:Y:S01]  /*0f40*/  LDC.64 R8, c[0x0][0x388] ;  /* 0x0000e200ff087b82 */ /* 0x000e220000000a00 */
[----:B------:R-:W-:Y:S02]  /*0f50*/  VIADD R10, R10, 0x1 ;  /* 0x000000010a0a7836 */ /* 0x000fe40000000000 */
[----:B------:R-:W-:Y:S02]  /*0f60*/  HFMA2 R2, -RZ, RZ, 0, 0 ;  /* 0x00000000ff027431 */ /* 0x000fe400000001ff */
[----:B------:R-:W-:Y:S02]  /*0f70*/  IMAD.MOV.U32 R13, RZ, RZ, RZ ;  /* 0x000000ffff0d7224 */ /* 0x000fe400078e00ff */
[----:B------:R-:W-:Y:S01]  /*0f80*/  IMAD.MOV.U32 R12, RZ, RZ, R4 ;  /* 0x000000ffff0c7224 */ /* 0x000fe200078e0004 */
[----:B----4-:R-:W-:-:S07]  /*0f90*/  LOP3.LUT R18, R10, 0x3, RZ, 0xc0, !PT ;  /* 0x000000030a127812 */ /* 0x010fce00078ec0ff */
.L_x_24:
[----:B01----:R-:W-:-:S05]  /*0fa0*/  IMAD.WIDE.U32 R10, R12, 0x4, R8 ;  /* 0x000000040c0a7825 */ /* 0x003fca00078e0008 */
[----:B--2---:R-:W2:Y:S01]  /*0fb0*/  LDG.E R15, desc[UR8][R10.64] ;  /* 0x000000080a0f7981 */ /* 0x004ea2000c1e1900 */
[----:B------:R-:W-:Y:S01]  /*0fc0*/  IMAD.MOV.U32 R14, RZ, RZ, 0x3bbb989d ;  /* 0x3bbb989dff0e7424 */ /* 0x000fe200078e00ff */
[----:B---3--:R-:W-:Y:S01]  /*0fd0*/  MOV R17, 0x437c0000 ;  /* 0x437c000000117802 */ /* 0x008fe20000000f00 */
[----:B------:R-:W-:Y:S01]  /*0fe0*/  VIADD R13, R13, 0x1 ;  /* 0x000000010d0d7836 */ /* 0x000fe20000000000 */
[----:B------:R-:W-:-:S04]  /*0ff0*/  IADD3 R12, PT, PT, R3, R12, RZ ;  /* 0x0000000c030c7210 */ /* 0x000fc80007ffe0ff */
[----:B------:R-:W-:Y:S01]  /*1000*/  ISETP.NE.AND P0, PT, R13, R18, PT ;  /* 0x000000120d00720c */ /* 0x000fe20003f05270 */
[----:B--2---:R-:W-:-:S04]  /*1010*/  FADD R15, -R0, R15 ;  /* 0x0000000f000f7221 */ /* 0x004fc80000000100 */
[----:B------:R-:W-:-:S04]  /*1020*/  FFMA.SAT R14, R15, R14, 0.5 ;  /* 0x3f0000000f0e7423 */ /* 0x000fc8000000200e */
[----:B------:R-:W-:-:S04]  /*1030*/  FFMA.RM R14, R14, R17, 12582913 ;  /* 0x4b4000010e0e7423 */ /* 0x000fc80000004011 */
[C---:B------:R-:W-:Y:S01]  /*1040*/  FADD R16, R14.reuse, -12583039 ;  /* 0xcb40007f0e107421 */ /* 0x040fe20000000000 */
[----:B------:R-:W-:-:S03]  /*1050*/  IMAD.SHL.U32 R14, R14, 0x800000, RZ ;  /* 0x008000000e0e7824 */ /* 0x000fc600078e00ff */
[----:B------:R-:W-:-:S04]  /*1060*/  FFMA R16, R15, 1.4426950216293334961, -R16 ;  /* 0x3fb8aa3b0f107823 */ /* 0x000fc80000000810 */
[----:B------:R-:W-:-:S04]  /*1070*/  FFMA R16, R15, 1.925963033500011079e-08, R16 ;  /* 0x32a570600f107823 */ /* 0x000fc80000000010 */
[----:B------:R-:W0:Y:S02]  /*1080*/  MUFU.EX2 R15, R16 ;  /* 0x00000010000f7308 */ /* 0x000e240000000800 */
[----:B0-----:R-:W-:-:S04]  /*1090*/  FMUL R15, R14, R15 ;  /* 0x0000000f0e0f7220 */ /* 0x001fc80000400000 */
[----:B------:R-:W-:Y:S01]  /*10a0*/  FADD R2, R15, R2 ;  /* 0x000000020f027221 */ /* 0x000fe20000000000 */
[----:B------:R1:W-:Y:S01]  /*10b0*/  STG.E desc[UR8][R10.64], R15 ;  /* 0x0000000f0a007986 */ /* 0x0003e2000c101908 */
[----:B------:R-:W-:Y:S05]  /*10c0*/  @P0 BRA `(.L_x_24) ;  /* 0xfffffffc00b40947 */ /* 0x000fea000383ffff */
.L_x_23:
[----:B------:R-:W-:Y:S05]  /*10d0*/  BSYNC.RECONVERGENT B1 ;  /* 0x0000000000017941 */ /* 0x000fea0003800200 */
.L_x_22:
[----:B------:R-:W-:Y:S05]  /*10e0*/  @!P1 BRA `(.L_x_21) ;  /* 0x0000000000f09947 */ /* 0x000fea0003800000 */
.L_x_25:
[----:B0-----:R-:W-:-:S05]  /*10f0*/  IMAD.WIDE.U32 R8, R12, 0x4, R6 ;  /* 0x000000040c087825 */ /* 0x001fca00078e0006 */
[----:B-1----:R-:W5:Y:S01]  /*1100*/  LDG.E R11, desc[UR8][R8.64] ;  /* 0x00000008080b7981 */ /* 0x002f62000c1e1900 */
[----:B------:R-:W-:Y:S02]  /*1110*/  IMAD.MOV.U32 R10, RZ, RZ, 0x3bbb989d ;  /* 0x3bbb989dff0a7424 */ /* 0x000fe400078e00ff */
[----:B----4-:R-:W-:Y:S02]  /*1120*/  IMAD.IADD R19, R3, 0x1, R12 ;  /* 0x0000000103137824 */ /* 0x010fe400078e020c */
[----:B-----5:R-:W-:Y:S01]  /*1130*/  FADD R13, -R0, R11 ;  /* 0x0000000b000d7221 */ /* 0x020fe20000000100 */
[----:B------:R-:W-:-:S03]  /*1140*/  IMAD.MOV.U32 R11, RZ, RZ, 0x437c0000 ;  /* 0x437c0000ff0b7424 */ /* 0x000fc600078e00ff */
[----:B--2---:R-:W-:-:S04]  /*1150*/  FFMA.SAT R14, R13, R10, 0.5 ;  /* 0x3f0000000d0e7423 */ /* 0x004fc8000000200a */
[----:B------:R-:W-:-:S04]  /*1160*/  FFMA.RM R14, R14, R11, 12582913 ;  /* 0x4b4000010e0e7423 */ /* 0x000fc8000000400b */
[C---:B---3--:R-:W-:Y:S01]  /*1170*/  FADD R16, R14.reuse, -12583039 ;  /* 0xcb40007f0e107421 */ /* 0x048fe20000000000 */
[----:B------:R-:W-:-:S03]  /*1180*/  SHF.L.U32 R15, R14, 0x17, RZ ;  /* 0x000000170e0f7819 */ /* 0x000fc600000006ff */
[----:B------:R-:W-:-:S04]  /*1190*/  FFMA R16, R13, 1.4426950216293334961, -R16 ;  /* 0x3fb8aa3b0d107823 */ /* 0x000fc80000000810 */
[----:B------:R-:W-:Y:S01]  /*11a0*/  FFMA R16, R13, 1.925963033500011079e-08, R16 ;  /* 0x32a570600d107823 */ /* 0x000fe20000000010 */
[----:B------:R-:W-:-:S05]  /*11b0*/  IMAD.WIDE.U32 R12, R19, 0x4, R6 ;  /* 0x00000004130c7825 */ /* 0x000fca00078e0006 */
[----:B------:R-:W0:Y:S02]  /*11c0*/  MUFU.EX2 R16, R16 ;  /* 0x0000001000107308 */ /* 0x000e240000000800 */
[----:B0-----:R-:W-:-:S05]  /*11d0*/  FMUL R15, R15, R16 ;  /* 0x000000100f0f7220 */ /* 0x001fca0000400000 */
[----:B------:R0:W-:Y:S04]  /*11e0*/  STG.E desc[UR8][R8.64], R15 ;  /* 0x0000000f08007986 */ /* 0x0001e8000c101908 */
[----:B------:R-:W2:Y:S02]  /*11f0*/  LDG.E R17, desc[UR8][R12.64] ;  /* 0x000000080c117981 */ /* 0x000ea4000c1e1900 */
[----:B--2---:R-:W-:-:S04]  /*1200*/  FADD R17, -R0, R17 ;  /* 0x0000001100117221 */ /* 0x004fc80000000100 */
[----:B------:R-:W-:-:S04]  /*1210*/  FFMA.SAT R14, R17, R10, 0.5 ;  /* 0x3f000000110e7423 */ /* 0x000fc8000000200a */
[----:B------:R-:W-:-:S04]  /*1220*/  FFMA.RM R14, R14, R11, 12582913 ;  /* 0x4b4000010e0e7423 */ /* 0x000fc8000000400b */
[----:B------:R-:W-:-:S04]  /*1230*/  FADD R18, R14, -12583039 ;  /* 0xcb40007f0e127421 */ /* 0x000fc80000000000 */
[----:B------:R-:W-:-:S04]  /*1240*/  FFMA R18, R17, 1.4426950216293334961, -R18 ;  /* 0x3fb8aa3b11127823 */ /* 0x000fc80000000812 */
[----:B------:R-:W-:Y:S01]  /*1250*/  FFMA R18, R17, 1.925963033500011079e-08, R18 ;  /* 0x32a5706011127823 */ /* 0x000fe20000000012 */
[----:B------:R-:W-:Y:S01]  /*1260*/  IMAD.SHL.U32 R17, R14, 0x800000, RZ ;  /* 0x008000000e117824 */ /* 0x000fe200078e00ff */
[----:B------:R-:W-:-:S04]  /*1270*/  IADD3 R14, PT, PT, R3, R19, RZ ;  /* 0x00000013030e7210 */ /* 0x000fc80007ffe0ff */
[----:B------:R-:W1:Y:S01]  /*1280*/  MUFU.EX2 R18, R18 ;  /* 0x0000001200127308 */ /* 0x000e620000000800 */
[----:B0-----:R-:W-:-:S04]  /*1290*/  IMAD.WIDE.U32 R8, R14, 0x4, R6 ;  /* 0x000000040e087825 */ /* 0x001fc800078e0006 */
[----:B-1----:R-:W-:-:S05]  /*12a0*/  FMUL R17, R17, R18 ;  /* 0x0000001211117220 */ /* 0x002fca0000400000 */
[----:B------:R0:W-:Y:S04]  /*12b0*/  STG.E desc[UR8][R12.64], R17 ;  /* 0x000000110c007986 */ /* 0x0001e8000c101908 */
[----:B------:R-:W2:Y:S01]  /*12c0*/  LDG.E R19, desc[UR8][R8.64] ;  /* 0x0000000808137981 */ /* 0x000ea2000c1e1900 */
[----:B------:R-:W-:Y:S02]  /*12d0*/  IMAD.IADD R14, R3, 0x1, R14 ;  /* 0x00000001030e7824 */ /* 0x000fe400078e020e */
        /* <DEDUP_REMOVED lines=8> */
[----:B0-----:R-:W-:Y:S01]  /*1360*/  FMUL R13, R16, R19 ;  /* 0x00000013100d7220 */ /* 0x001fe20000400000 */
[----:B------:R-:W-:-:S04]  /*1370*/  IMAD.WIDE.U32 R18, R14, 0x4, R6 ;  /* 0x000000040e127825 */ /* 0x000fc800078e0006 */
[----:B------:R0:W-:Y:S04]  /*1380*/  STG.E desc[UR8][R8.64], R13 ;  /* 0x0000000d08007986 */ /* 0x0001e8000c101908 */
[----:B------:R-:W2:Y:S01]  /*1390*/  LDG.E R21, desc[UR8][R18.64] ;  /* 0x0000000812157981 */ /* 0x000ea2000c1e1900 */
[----:B------:R-:W-:-:S04]  /*13a0*/  FADD R2, R15, R2 ;  /* 0x000000020f027221 */ /* 0x000fc80000000000 */
[----:B------:R-:W-:-:S04]  /*13b0*/  FADD R2, R2, R17 ;  /* 0x0000001102027221 */ /* 0x000fc80000000000 */
[----:B------:R-:W-:Y:S01]  /*13c0*/  FADD R2, R2, R13 ;  /* 0x0000000d02027221 */ /* 0x000fe20000000000 */
[----:B--2---:R-:W-:-:S04]  /*13d0*/  FADD R21, -R0, R21 ;  /* 0x0000001500157221 */ /* 0x004fc80000000100 */
[----:B------:R-:W-:-:S04]  /*13e0*/  FFMA.SAT R10, R21, R10, 0.5 ;  /* 0x3f000000150a7423 */ /* 0x000fc8000000200a */
[----:B------:R-:W-:-:S04]  /*13f0*/  FFMA.RM R10, R10, R11, 12582913 ;  /* 0x4b4000010a0a7423 */ /* 0x000fc8000000400b */
[C---:B------:R-:W-:Y:S01]  /*1400*/  FADD R12, R10.reuse, -12583039 ;  /* 0xcb40007f0a0c7421 */ /* 0x040fe20000000000 */
[----:B------:R-:W-:-:S03]  /*1410*/  SHF.L.U32 R10, R10, 0x17, RZ ;  /* 0x000000170a0a7819 */ /* 0x000fc600000006ff */
[----:B------:R-:W-:-:S04]  /*1420*/  FFMA R12, R21, 1.4426950216293334961, -R12 ;  /* 0x3fb8aa3b150c7823 */ /* 0x000fc8000000080c */
[----:B------:R-:W-:Y:S01]  /*1430*/  FFMA R21, R21, 1.925963033500011079e-08, R12 ;  /* 0x32a5706015157823 */ /* 0x000fe2000000000c */
[----:B------:R-:W-:-:S05]  /*1440*/  IMAD.IADD R12, R3, 0x1, R14 ;  /* 0x00000001030c7824 */ /* 0x000fca00078e020e */
[----:B------:R-:W1:Y:S01]  /*1450*/  MUFU.EX2 R21, R21 ;  /* 0x0000001500157308 */ /* 0x000e620000000800 */
[----:B------:R-:W-:Y:S01]  /*1460*/  ISETP.GE.AND P0, PT, R12, UR6, PT ;  /* 0x000000060c007c0c */ /* 0x000fe2000bf06270 */
[----:B-1----:R-:W-:-:S04]  /*1470*/  FMUL R11, R10, R21 ;  /* 0x000000150a0b7220 */ /* 0x002fc80000400000 */
[----:B------:R-:W-:Y:S01]  /*1480*/  FADD R2, R2, R11 ;  /* 0x0000000b02027221 */ /* 0x000fe20000000000 */
[----:B------:R0:W-:Y:S07]  /*1490*/  STG.E desc[UR8][R18.64], R11 ;  /* 0x0000000b12007986 */ /* 0x0001ee000c101908 */
[----:B------:R-:W-:Y:S05]  /*14a0*/  @!P0 BRA `(.L_x_25) ;  /* 0xfffffffc00108947 */ /* 0x000fea000383ffff */
.L_x_21:
[----:B------:R-:W-:Y:S05]  /*14b0*/  BSYNC.RECONVERGENT B0 ;  /* 0x0000000000007941 */ /* 0x000fea0003800200 */
.L_x_20:
[----:B------:R-:W5:Y:S01]  /*14c0*/  S2UR UR5, SR_CgaCtaId ;  /* 0x00000000000579c3 */ /* 0x000f620000008800 */
[----:B------:R-:W1:Y:S01]  /*14d0*/  LDCU UR6, c[0x0][0x390] ;  /* 0x00007200ff0677ac */ /* 0x000e620008000800 */
[----:B------:R-:W-:Y:S01]  /*14e0*/  ISETP.GE.U32.AND P0, PT, R3, 0x2, PT ;  /* 0x000000020300780c */ /* 0x000fe20003f06070 */
[----:B------:R0:W-:Y:S01]  /*14f0*/  STS [R5], R2 ;  /* 0x0000000205007388 */ /* 0x0001e20000000800 */
[----:B------:R-:W-:Y:S01]  /*1500*/  UMOV UR4, 0x400 ;  /* 0x0000040000047882 */ /* 0x000fe20000000000 */
[----:B------:R-:W0:Y:S03]  /*1510*/  LDCU UR7, c[0x0][0x390] ;  /* 0x00007200ff0777ac */ /* 0x000e260008000800 */
[----:B------:R-:W-:Y:S01]  /*1520*/  BAR.SYNC.DEFER_BLOCKING 0x0 ;  /* 0x0000000000007b1d */ /* 0x000fe20000010000 */
[----:B-1----:R-:W-:Y:S01]  /*1530*/  ISETP.GE.AND P1, PT, R4, UR6, PT ;  /* 0x0000000604007c0c */ /* 0x002fe2000bf26270 */
[----:B-----5:R-:W-:-:S05]  /*1540*/  ULEA UR4, UR5, UR4, 0x18 ;  /* 0x0000000405047291 */ /* 0x020fca000f8ec0ff */
[----:B0-----:R-:W-:Y:S07]  /*1550*/  @!P0 BRA `(.L_x_26) ;  /* 0x0000000000308947 */ /* 0x001fee0003800000 */
[----:B------:R-:W-:-:S07]  /*1560*/  IMAD.MOV.U32 R0, RZ, RZ, R3 ;  /* 0x000000ffff007224 */ /* 0x000fce00078e0003 */
.L_x_27:
[----:B------:R-:W-:-:S04]  /*1570*/  SHF.R.U32.HI R8, RZ, 0x1, R0 ;  /* 0x00000001ff087819 */ /* 0x000fc80000011600 */
[----:B------:R-:W-:-:S13]  /*1580*/  ISETP.GE.U32.AND P0, PT, R4, R8, PT ;  /* 0x000000080400720c */ /* 0x000fda0003f06070 */
[----:B------:R-:W-:Y:S01]  /*1590*/  @!P0 LEA R2, R8, R5, 0x2 ;  /* 0x0000000508028211 */ /* 0x000fe200078e10ff */
[----:B------:R-:W-:Y:S05]  /*15a0*/  @!P0 LDS R7, [R5] ;  /* 0x0000000005078984 */ /* 0x000fea0000000800 */
[----:B------:R-:W0:Y:S02]  /*15b0*/  @!P0 LDS R2, [R2] ;  /* 0x0000000002028984 */ /* 0x000e240000000800 */
[----:B0-----:R-:W-:-:S05]  /*15c0*/  @!P0 FADD R6, R2, R7 ;  /* 0x0000000702068221 */ /* 0x001fca0000000000 */
[----:B------:R0:W-:Y:S01]  /*15d0*/  @!P0 STS [R5], R6 ;  /* 0x0000000605008388 */ /* 0x0001e20000000800 */
[----:B------:R-:W-:Y:S01]  /*15e0*/  BAR.SYNC.DEFER_BLOCKING 0x0 ;  /* 0x0000000000007b1d */ /* 0x000fe20000010000 */
[----:B------:R-:W-:Y:S01]  /*15f0*/  ISETP.GT.U32.AND P0, PT, R0, 0x3, PT ;  /* 0x000000030000780c */ /* 0x000fe20003f04070 */
[----:B------:R-:W-:-:S12]  /*1600*/  IMAD.MOV.U32 R0, RZ, RZ, R8 ;  /* 0x000000ffff007224 */ /* 0x000fd800078e0008 */
[----:B0-----:R-:W-:Y:S05]  /*1610*/  @P0 BRA `(.L_x_27) ;  /* 0xfffffffc00d40947 */ /* 0x001fea000383ffff */
.L_x_26:
[----:B------:R-:W-:Y:S04]  /*1620*/  BSSY.RECONVERGENT B2, `(.L_x_28) ;  /* 0x0000086000027945 */ /* 0x000fe80003800200 */
[----:B------:R-:W-:Y:S05]  /*1630*/  @P1 BRA `(.L_x_29) ;  /* 0x0000000800101947 */ /* 0x000fea0003800000 */
[----:B------:R-:W0:Y:S01]  /*1640*/  I2F.U32.RP R8, R3 ;  /* 0x0000000300087306 */ /* 0x000e220000209000 */
[C-C-:B------:R-:W-:Y:S01]  /*1650*/  IMAD.IADD R0, R3.reuse, 0x1, R4.reuse ;  /* 0x0000000103007824 */ /* 0x140fe200078e0204 */
[----:B------:R-:W-:Y:S01]  /*1660*/  IADD3 R11, PT, PT, RZ, -R3, RZ ;  /* 0x80000003ff0b7210 */ /* 0x000fe20007ffe0ff */
[----:B---3--:R-:W1:Y:S01]  /*1670*/  LDS R16, [UR4] ;  /* 0x00000004ff107984 */ /* 0x008e620008000800 */
[----:B------:R-:W-:Y:S01]  /*1680*/  ISETP.NE.U32.AND P2, PT, R3, RZ, PT ;  /* 0x000000ff0300720c */ /* 0x000fe20003f45070 */
[----:B------:R-:W-:Y:S01]  /*1690*/  BSSY.RECONVERGENT B3, `(.L_x_30) ;  /* 0x0000032000037945 */ /* 0x000fe20003800200 */
[C---:B------:R-:W-:Y:S01]  /*16a0*/  ISETP.GE.AND P0, PT, R0.reuse, UR6, PT ;  /* 0x0000000600007c0c */ /* 0x040fe2000bf06270 */
[----:B------:R-:W-:Y:S01]  /*16b0*/  IMAD.MOV.U32 R12, RZ, RZ, R4 ;  /* 0x000000ffff0c7224 */ /* 0x000fe200078e0004 */
[----:B------:R-:W-:Y:S02]  /*16c0*/  VIMNMX R9, PT, PT, R0, UR6, !PT ;  /* 0x0000000600097c48 */ /* 0x000fe4000ffe0100 */
[----:B------:R-:W-:-:S04]  /*16d0*/  SEL R2, RZ, 0x1, P0 ;  /* 0x00000001ff027807 */ /* 0x000fc80000000000 */
[----:B------:R-:W-:Y:S01]  /*16e0*/  IADD3 R0, PT, PT, R9, -R0, -R2 ;  /* 0x8000000009007210 */ /* 0x000fe20007ffe802 */
[----:B0-----:R-:W0:Y:S02]  /*16f0*/  MUFU.RCP R8, R8 ;  /* 0x0000000800087308 */ /* 0x001e240000001000 */
[----:B0-----:R-:W-:-:S06]  /*1700*/  VIADD R6, R8, 0xffffffe ;  /* 0x0ffffffe08067836 */ /* 0x001fcc0000000000 */
[----:B------:R0:W3:Y:S02]  /*1710*/  F2I.FTZ.U32.TRUNC.NTZ R7, R6 ;  /* 0x0000000600077305 */ /* 0x0000e4000021f000 */
[----:B0-----:R-:W-:Y:S02]  /*1720*/  IMAD.MOV.U32 R6, RZ, RZ, RZ ;  /* 0x000000ffff067224 */ /* 0x001fe400078e00ff */
[----:B---3--:R-:W-:-:S04]  /*1730*/  IMAD R11, R11, R7, RZ ;  /* 0x000000070b0b7224 */ /* 0x008fc800078e02ff */
[----:B------:R-:W-:-:S06]  /*1740*/  IMAD.HI.U32 R11, R7, R11, R6 ;  /* 0x0000000b070b7227 */ /* 0x000fcc00078e0006 */
[----:B------:R-:W-:-:S05]  /*1750*/  IMAD.HI.U32 R11, R11, R0, RZ ;  /* 0x000000000b0b7227 */ /* 0x000fca00078e00ff */
[----:B------:R-:W-:-:S05]  /*1760*/  IADD3 R6, PT, PT, -R11, RZ, RZ ;  /* 0x000000ff0b067210 */ /* 0x000fca0007ffe1ff */
[----:B------:R-:W-:-:S05]  /*1770*/  IMAD R0, R3, R6, R0 ;  /* 0x0000000603007224 */ /* 0x000fca00078e0200 */
[----:B------:R-:W-:-:S13]  /*1780*/  ISETP.GE.U32.AND P0, PT, R0, R3, PT ;  /* 0x000000030000720c */ /* 0x000fda0003f06070 */
[----:B------:R-:W-:Y:S02]  /*1790*/  @P0 IMAD.IADD R0, R0, 0x1, -R3 ;  /* 0x0000000100000824 */ /* 0x000fe400078e0a03 */
[----:B------:R-:W-:-:S03]  /*17a0*/  @P0 VIADD R11, R11, 0x1 ;  /* 0x000000010b0b0836 */ /* 0x000fc60000000000 */
[----:B------:R-:W-:-:S13]  /*17b0*/  ISETP.GE.U32.AND P1, PT, R0, R3, PT ;  /* 0x000000030000720c */ /* 0x000fda0003f26070 */
[----:B------:R-:W-:Y:S02]  /*17c0*/  @P1 IADD3 R11, PT, PT, R11, 0x1, RZ ;  /* 0x000000010b0b1810 */ /* 0x000fe40007ffe0ff */
[----:B------:R-:W-:-:S05]  /*17d0*/  @!P2 LOP3.LUT R11, RZ, R3, RZ, 0x33, !PT ;  /* 0x00000003ff0ba212 */ /* 0x000fca00078e33ff */
[----:B------:R-:W-:-:S05]  /*17e0*/  IMAD.IADD R2, R2, 0x1, R11 ;  /* 0x0000000102027824 */ /* 0x000fca00078e020b */
[----:B------:R-:W-:-:S04]  /*17f0*/  LOP3.LUT R0, R2, 0x3, RZ, 0xc0, !PT ;  /* 0x0000000302007812 */ /* 0x000fc800078ec0ff */
[----:B------:R-:W-:-:S13]  /*1800*/  ISETP.NE.AND P0, PT, R0, 0x3, PT ;  /* 0x000000030000780c */ /* 0x000fda0003f05270 */
[----:B-1----:R-:W-:Y:S05]  /*1810*/  @!P0 BRA `(.L_x_31) ;  /* 0x0000000000648947 */ /* 0x002fea0003800000 */
[----:B--2---:R-:W0:Y:S01]  /*1820*/  LDC.64 R14, c[0x0][0x388] ;  /* 0x0000e200ff0e7b82 */ /* 0x004e220000000a00 */
[----:B------:R-:W-:Y:S01]  /*1830*/  IADD3 R8, PT, PT, R2, 0x1, RZ ;  /* 0x0000000102087810 */ /* 0x000fe20007ffe0ff */
[----:B------:R-:W-:Y:S02]  /*1840*/  IMAD.MOV.U32 R13, RZ, RZ, RZ ;  /* 0x000000ffff0d7224 */ /* 0x000fe400078e00ff */
[----:B------:R-:W-:Y:S01]  /*1850*/  IMAD.MOV.U32 R12, RZ, RZ, R4 ;  /* 0x000000ffff0c7224 */ /* 0x000fe200078e0004 */
[----:B------:R-:W-:-:S07]  /*1860*/  LOP3.LUT R8, R8, 0x3, RZ, 0xc0, !PT ;  /* 0x0000000308087812 */ /* 0x000fce00078ec0ff */
.L_x_34:
[----:B01--4-:R-:W-:-:S05]  /*1870*/  IMAD.WIDE.U32 R18, R12, 0x4, R14 ;  /* 0x000000040c127825 */ /* 0x013fca00078e000e */
[----:B------:R-:W2:Y:S01]  /*1880*/  LDG.E R27, desc[UR8][R18.64] ;  /* 0x00000008121b7981 */ /* 0x000ea2000c1e1900 */
[----:B------:R-:W0:Y:S01]  /*1890*/  MUFU.RCP R7, R16 ;  /* 0x0000001000077308 */ /* 0x000e220000001000 */
[----:B------:R-:W-:Y:S01]  /*18a0*/  IADD3 R13, PT, PT, R13, 0x1, RZ ;  /* 0x000000010d0d7810 */ /* 0x000fe20007ffe0ff */
[----:B------:R-:W-:Y:S03]  /*18b0*/  BSSY.RECONVERGENT B4, `(.L_x_32) ;  /* 0x000000c000047945 */ /* 0x000fe60003800200 */
[----:B------:R-:W-:Y:S01]  /*18c0*/  ISETP.NE.AND P2, PT, R13, R8, PT ;  /* 0x000000080d00720c */ /* 0x000fe20003f45270 */
[----:B0-----:R-:W-:-:S04]  /*18d0*/  FFMA R0, -R16, R7, 1 ;  /* 0x3f80000010007423 */ /* 0x001fc80000000107 */
[----:B------:R-:W-:Y:S01]  /*18e0*/  FFMA R0, R7, R0, R7 ;  /* 0x0000000007007223 */ /* 0x000fe20000000007 */
[----:B--2---:R-:W0:Y:S03]  /*18f0*/  FCHK P0, R27, R16 ;  /* 0x000000101b007302 */ /* 0x004e260000000000 */
[----:B------:R-:W-:-:S04]  /*1900*/  FFMA R7, R27, R0, RZ ;  /* 0x000000001b077223 */ /* 0x000fc800000000ff */
[----:B------:R-:W-:-:S04]  /*1910*/  FFMA R6, -R16, R7, R27 ;  /* 0x0000000710067223 */ /* 0x000fc8000000011b */
[----:B------:R-:W-:Y:S01]  /*1920*/  FFMA R0, R0, R6, R7 ;  /* 0x0000000600007223 */ /* 0x000fe20000000007 */
[----:B0-----:R-:W-:Y:S06]  /*1930*/  @!P0 BRA `(.L_x_33) ;  /* 0x00000000000c8947 */ /* 0x001fec0003800000 */
[----:B------:R-:W-:Y:S01]  /*1940*/  IMAD.MOV.U32 R20, RZ, RZ, R16 ;  /* 0x000000ffff147224 */ /* 0x000fe200078e0010 */
[----:B------:R-:W-:-:S07]  /*1950*/  MOV R6, 0x1970 ;  /* 0x0000197000067802 */ /* 0x000fce0000000f00 */
[----:B------:R-:W-:Y:S05]  /*1960*/  CALL.REL.NOINC `($__internal_0_$__cuda_sm3x_div_rn_noftz_f32_slowpath) ;  /* 0x0000003400107944 */ /* 0x000fea0003c00000 */
.L_x_33:
[----:B------:R-:W-:Y:S05]  /*1970*/  BSYNC.RECONVERGENT B4 ;  /* 0x0000000000047941 */ /* 0x000fea0003800200 */
.L_x_32:
[----:B------:R1:W-:Y:S01]  /*1980*/  STG.E desc[UR8][R18.64], R0 ;  /* 0x0000000012007986 */ /* 0x0003e2000c101908 */
[----:B------:R-:W-:Y:S01]  /*1990*/  IMAD.IADD R12, R3, 0x1, R12 ;  /* 0x00000001030c7824 */ /* 0x000fe200078e020c */
[----:B------:R-:W-:Y:S06]  /*19a0*/  @P2 BRA `(.L_x_34) ;  /* 0xfffffffc00b02947 */ /* 0x000fec000383ffff */
.L_x_31:
[----:B------:R-:W-:Y:S05]  /*19b0*/  BSYNC.RECONVERGENT B3 ;  /* 0x0000000000037941 */ /* 0x000fea0003800200 */
.L_x_30:
[----:B--2---:R-:W0:Y:S01]  /*19c0*/  LDC.64 R14, c[0x0][0x388] ;  /* 0x0000e200ff0e7b82 */ /* 0x004e220000000a00 */
[----:B------:R-:W-:-:S13]  /*19d0*/  ISETP.GE.U32.AND P0, PT, R2, 0x3, PT ;  /* 0x000000030200780c */ /* 0x000fda0003f06070 */
[----:B------:R-:W-:Y:S05]  /*19e0*/  @!P0 BRA `(.L_x_29) ;  /* 0x0000000400248947 */ /* 0x000fea0003800000 */
.L_x_43:
[----:B01--4-:R-:W-:-:S05]  /*19f0*/  IMAD.WIDE.U32 R18, R12, 0x4, R14 ;  /* 0x000000040c127825 */ /* 0x013fca00078e000e */
[----:B------:R-:W2:Y:S01]  /*1a00*/  LDG.E R27, desc[UR8][R18.64] ;  /* 0x00000008121b7981 */ /* 0x000ea2000c1e1900 */
[----:B------:R-:W0:Y:S01]  /*1a10*/  MUFU.RCP R7, R16 ;  /* 0x0000001000077308 */ /* 0x000e220000001000 */
[----:B------:R-:W-:Y:S01]  /*1a20*/  BSSY.RECONVERGENT B3, `(.L_x_35) ;  /* 0x000000c000037945 */ /* 0x000fe20003800200 */
[----:B0-----:R-:W-:-:S04]  /*1a30*/  FFMA R0, -R16, R7, 1 ;  /* 0x3f80000010007423 */ /* 0x001fc80000000107 */
[----:B------:R-:W-:Y:S02]  /*1a40*/  FFMA R0, R7, R0, R7 ;  /* 0x0000000007007223 */ /* 0x000fe40000000007 */
[----:B--2---:R-:W0:Y:S02]  /*1a50*/  FCHK P0, R27, R16 ;  /* 0x000000101b007302 */ /* 0x004e240000000000 */
[----:B------:R-:W-:-:S04]  /*1a60*/  FFMA R7, R0, R27, RZ ;  /* 0x0000001b00077223 */ /* 0x000fc800000000ff */
[----:B------:R-:W-:-:S04]  /*1a70*/  FFMA R2, -R16, R7, R27 ;  /* 0x0000000710027223 */ /* 0x000fc8000000011b */
[----:B------:R-:W-:Y:S01]  /*1a80*/  FFMA R7, R0, R2, R7 ;  /* 0x0000000200077223 */ /* 0x000fe20000000007 */
[----:B0-----:R-:W-:Y:S06]  /*1a90*/  @!P0 BRA `(.L_x_36) ;  /* 0x0000000000108947 */ /* 0x001fec0003800000 */
[----:B------:R-:W-:Y:S02]  /*1aa0*/  MOV R20, R16 ;  /* 0x0000001000147202 */ /* 0x000fe40000000f00 */
[----:B------:R-:W-:-:S07]  /*1ab0*/  MOV R6, 0x1ad0 ;  /* 0x00001ad000067802 */ /* 0x000fce0000000f00 */
[----:B------:R-:W-:Y:S05]  /*1ac0*/  CALL.REL.NOINC `($__internal_0_$__cuda_sm3x_div_rn_noftz_f32_slowpath) ;  /* 0x0000003000b87944 */ /* 0x000fea0003c00000 */
[----:B------:R-:W-:-:S07]  /*1ad0*/  IMAD.MOV.U32 R7, RZ, RZ, R0 ;  /* 0x000000ffff077224 */ /* 0x000fce00078e0000 */
.L_x_36:
[----:B------:R-:W-:Y:S05]  /*1ae0*/  BSYNC.RECONVERGENT B3 ;  /* 0x0000000000037941 */ /* 0x000fea0003800200 */
.L_x_35:
[----:B------:R-:W-:Y:S01]  /*1af0*/  IMAD.IADD R12, R3, 0x1, R12 ;  /* 0x00000001030c7824 */ /* 0x000fe200078e020c */
[----:B------:R0:W-:Y:S03]  /*1b00*/  STG.E desc[UR8][R18.64], R7 ;  /* 0x0000000712007986 */ /* 0x0001e6000c101908 */
[----:B------:R-:W-:-:S05]  /*1b10*/  IMAD.WIDE.U32 R24, R12, 0x4, R14 ;  /* 0x000000040c187825 */ /* 0x000fca00078e000e */
[----:B------:R-:W2:Y:S01]  /*1b20*/  LDG.E R27, desc[UR8][R24.64] ;  /* 0x00000008181b7981 */ /* 0x000ea2000c1e1900 */
[----:B------:R-:W1:Y:S01]  /*1b30*/  MUFU.RCP R9, R16 ;  /* 0x0000001000097308 */ /* 0x000e620000001000 */
[----:B------:R-:W-:Y:S01]  /*1b40*/  BSSY.RECONVERGENT B3, `(.L_x_37) ;  /* 0x000000c000037945 */ /* 0x000fe20003800200 */
[----:B-1----:R-:W-:-:S04]  /*1b50*/  FFMA R0, -R16, R9, 1 ;  /* 0x3f80000010007423 */ /* 0x002fc80000000109 */
[----:B------:R-:W-:Y:S02]  /*1b60*/  FFMA R0, R9, R0, R9 ;  /* 0x0000000009007223 */ /* 0x000fe40000000009 */
[----:B--2---:R-:W1:Y:S02]  /*1b70*/  FCHK P0, R27, R16 ;  /* 0x000000101b007302 */ /* 0x004e640000000000 */
[----:B------:R-:W-:-:S04]  /*1b80*/  FFMA R9, R0, R27, RZ ;  /* 0x0000001b00097223 */ /* 0x000fc800000000ff */
[----:B------:R-:W-:-:S04]  /*1b90*/  FFMA R2, -R16, R9, R27 ;  /* 0x0000000910027223 */ /* 0x000fc8000000011b */
[----:B------:R-:W-:Y:S01]  /*1ba0*/  FFMA R9, R0, R2, R9 ;  /* 0x0000000200097223 */ /* 0x000fe20000000009 */
[----:B01----:R-:W-:Y:S06]  /*1bb0*/  @!P0 BRA `(.L_x_38) ;  /* 0x0000000000108947 */ /* 0x003fec0003800000 */
[----:B------:R-:W-:Y:S02]  /*1bc0*/  MOV R20, R16 ;  /* 0x0000001000147202 */ /* 0x000fe40000000f00 */
[----:B------:R-:W-:-:S07]  /*1bd0*/  MOV R6, 0x1bf0 ;  /* 0x00001bf000067802 */ /* 0x000fce0000000f00 */
[----:B------:R-:W-:Y:S05]  /*1be0*/  CALL.REL.NOINC `($__internal_0_$__cuda_sm3x_div_rn_noftz_f32_slowpath) ;  /* 0x0000003000707944 */ /* 0x000fea0003c00000 */
[----:B------:R-:W-:-:S07]  /*1bf0*/  IMAD.MOV.U32 R9, RZ, RZ, R0 ;  /* 0x000000ffff097224 */ /* 0x000fce00078e0000 */
.L_x_38:
[----:B------:R-:W-:Y:S05]  /*1c00*/  BSYNC.RECONVERGENT B3 ;  /* 0x0000000000037941 */ /* 0x000fea0003800200 */
.L_x_37:
        /* <DEDUP_REMOVED lines=17> */
.L_x_40:
[----:B------:R-:W-:Y:S05]  /*1d20*/  BSYNC.RECONVERGENT B3 ;  /* 0x0000000000037941 */ /* 0x000fea0003800200 */
.L_x_39:
        /* <DEDUP_REMOVED lines=16> */
.L_x_42:
[----:B------:R-:W-:Y:S05]  /*1e30*/  BSYNC.RECONVERGENT B3 ;  /* 0x0000000000037941 */ /* 0x000fea0003800200 */
.L_x_41:
[----:B------:R0:W-:Y:S01]  /*1e40*/  STG.E desc[UR8][R24.64], R0 ;  /* 0x0000000018007986 */ /* 0x0001e2000c101908 */
[----:B------:R-:W-:-:S05]  /*1e50*/  IMAD.IADD R12, R3, 0x1, R12 ;  /* 0x00000001030c7824 */ /* 0x000fca00078e020c */
[----:B------:R-:W-:-:S13]  /*1e60*/  ISETP.GE.AND P0, PT, R12, UR7, PT ;  /* 0x000000070c007c0c */ /* 0x000fda000bf06270 */
[----:B0-----:R-:W-:Y:S05]  /*1e70*/  @!P0 BRA `(.L_x_43) ;  /* 0xfffffff800dc8947 */ /* 0x001fea000383ffff */
.L_x_29:
[----:B------:R-:W-:Y:S05]  /*1e80*/  BSYNC.RECONVERGENT B2 ;  /* 0x0000000000027941 */ /* 0x000fea0003800200 */
.L_x_28:
[----:B------:R-:W5:Y:S01]  /*1e90*/  LDCU UR4, c[0x0][0x390] ;  /* 0x00007200ff0477ac */ /* 0x000f620008000800 */
[----:B------:R-:W-:Y:S01]  /*1ea0*/  BSSY.RECONVERGENT B0, `(.L_x_44) ;  /* 0x000004b000007945 */ /* 0x000fe20003800200 */
[----:B-1----:R-:W-:Y:S01]  /*1eb0*/  IMAD.MOV.U32 R0, RZ, RZ, RZ ;  /* 0x000000ffff007224 */ /* 0x002fe200078e00ff */
[----:B------:R-:W-:Y:S01]  /*1ec0*/  BAR.SYNC.DEFER_BLOCKING 0x0 ;  /* 0x0000000000007b1d */ /* 0x000fe20000010000 */
[----:B-----5:R-:W-:-:S13]  /*1ed0*/  ISETP.GE.AND P0, PT, R4, UR4, PT ;  /* 0x0000000404007c0c */ /* 0x020fda000bf06270 */
[----:B------:R-:W-:Y:S05]  /*1ee0*/  @P0 BRA `(.L_x_45) ;  /* 0x0000000400180947 */ /* 0x000fea0003800000 */
[----:B------:R-:W1:Y:S01]  /*1ef0*/  I2F.U32.RP R8, R3 ;  /* 0x0000000300087306 */ /* 0x000e620000209000 */
[C---:B------:R-:W-:Y:S01]  /*1f00*/  IMAD.IADD R0, R3.reuse, 0x1, R4 ;  /* 0x0000000103007824 */ /* 0x040fe200078e0204 */
[----:B------:R-:W-:Y:S01]  /*1f10*/  ISETP.NE.U32.AND P2, PT, R3, RZ, PT ;  /* 0x000000ff0300720c */ /* 0x000fe20003f45070 */
[----:B------:R-:W-:Y:S01]  /*1f20*/  IMAD.MOV R11, RZ, RZ, -R3 ;  /* 0x000000ffff0b7224 */ /* 0x000fe200078e0a03 */
[----:B------:R-:W-:Y:S02]  /*1f30*/  BSSY.RECONVERGENT B1, `(.L_x_46) ;  /* 0x000002a000017945 */ /* 0x000fe40003800200 */
[C---:B------:R-:W-:Y:S02]  /*1f40*/  ISETP.GE.AND P0, PT, R0.reuse, UR4, PT ;  /* 0x0000000400007c0c */ /* 0x040fe4000bf06270 */
[----:B------:R-:W-:Y:S02]  /*1f50*/  VIMNMX R9, PT, PT, R0, UR4, !PT ;  /* 0x0000000400097c48 */ /* 0x000fe4000ffe0100 */
[----:B------:R-:W-:-:S04]  /*1f60*/  SEL R2, RZ, 0x1, P0 ;  /* 0x00000001ff027807 */ /* 0x000fc80000000000 */
[----:B------:R-:W-:Y:S01]  /*1f70*/  IADD3 R0, PT, PT, R9, -R0, -R2 ;  /* 0x8000000009007210 */ /* 0x000fe20007ffe802 */
[----:B-1----:R-:W1:Y:S02]  /*1f80*/  MUFU.RCP R8, R8 ;  /* 0x0000000800087308 */ /* 0x002e640000001000 */
[----:B-1----:R-:W-:-:S06]  /*1f90*/  IADD3 R6, PT, PT, R8, 0xffffffe, RZ ;  /* 0x0ffffffe08067810 */ /* 0x002fcc0007ffe0ff */
[----:B------:R1:W5:Y:S02]  /*1fa0*/  F2I.FTZ.U32.TRUNC.NTZ R7, R6 ;  /* 0x0000000600077305 */ /* 0x000364000021f000 */
[----:B-1----:R-:W-:Y:S02]  /*1fb0*/  HFMA2 R6, -RZ, RZ, 0, 0 ;  /* 0x00000000ff067431 */ /* 0x002fe400000001ff */
[----:B-----5:R-:W-:-:S04]  /*1fc0*/  IMAD R11, R11, R7, RZ ;  /* 0x000000070b0b7224 */ /* 0x020fc800078e02ff */
[----:B------:R-:W-:-:S06]  /*1fd0*/  IMAD.HI.U32 R11, R7, R11, R6 ;  /* 0x0000000b070b7227 */ /* 0x000fcc00078e0006 */
[----:B------:R-:W-:-:S04]  /*1fe0*/  IMAD.HI.U32 R11, R11, R0, RZ ;  /* 0x000000000b0b7227 */ /* 0x000fc800078e00ff */
[----:B------:R-:W-:-:S04]  /*1ff0*/  IMAD.MOV R6, RZ, RZ, -R11 ;  /* 0x000000ffff067224 */ /* 0x000fc800078e0a0b */
[----:B------:R-:W-:Y:S02]  /*2000*/  IMAD R0, R3, R6, R0 ;  /* 0x0000000603007224 */ /* 0x000fe400078e0200 */
[----:B------:R-:W1:Y:S03]  /*2010*/  LDC.64 R6, c[0x0][0x388] ;  /* 0x0000e200ff067b82 */ /* 0x000e660000000a00 */
[----:B------:R-:W-:-:S13]  /*2020*/  ISETP.GE.U32.AND P0, PT, R0, R3, PT ;  /* 0x000000030000720c */ /* 0x000fda0003f06070 */
[----:B------:R-:W-:Y:S01]  /*2030*/  @P0 IMAD.IADD R0, R0, 0x1, -R3 ;  /* 0x0000000100000824 */ /* 0x000fe200078e0a03 */
[----:B------:R-:W-:-:S04]  /*2040*/  @P0 IADD3 R11, PT, PT, R11, 0x1, RZ ;  /* 0x000000010b0b0810 */ /* 0x000fc80007ffe0ff */
[----:B------:R-:W-:-:S13]  /*2050*/  ISETP.GE.U32.AND P1, PT, R0, R3, PT ;  /* 0x000000030000720c */ /* 0x000fda0003f26070 */
[----:B------:R-:W-:Y:S01]  /*2060*/  @P1 VIADD R11, R11, 0x1 ;  /* 0x000000010b0b1836 */ /* 0x000fe20000000000 */
[----:B------:R-:W-:-:S05]  /*2070*/  @!P2 LOP3.LUT R11, RZ, R3, RZ, 0x33, !PT ;  /* 0x00000003ff0ba212 */ /* 0x000fca00078e33ff */
[----:B------:R-:W-:Y:S02]  /*2080*/  IMAD.IADD R8, R2, 0x1, R11 ;  /* 0x0000000102087824 */ /* 0x000fe400078e020b */
[----:B------:R-:W-:-:S03]  /*2090*/  IMAD.MOV.U32 R2, RZ, RZ, R4 ;  /* 0x000000ffff027224 */ /* 0x000fc600078e0004 */
[C---:B------:R-:W-:Y:S02]  /*20a0*/  LOP3.LUT R0, R8.reuse, 0x3, RZ, 0xc0, !PT ;  /* 0x0000000308007812 */ /* 0x040fe400078ec0ff */
[----:B------:R-:W-:Y:S02]  /*20b0*/  ISETP.GE.U32.AND P2, PT, R8, 0x3, PT ;  /* 0x000000030800780c */ /* 0x000fe40003f46070 */
[----:B------:R-:W-:Y:S02]  /*20c0*/  ISETP.NE.AND P0, PT, R0, 0x3, PT ;  /* 0x000000030000780c */ /* 0x000fe40003f05270 */
[----:B------:R-:W-:-:S11]  /*20d0*/  MOV R0, RZ ;  /* 0x000000ff00007202 */ /* 0x000fd60000000f00 */
[----:B-1----:R-:W-:Y:S05]  /*20e0*/  @!P0 BRA `(.L_x_47) ;  /* 0x0000000000388947 */ /* 0x002fea0003800000 */
[----:B------:R-:W1:Y:S01]  /*20f0*/  LDC.64 R10, c[0x0][0x388] ;  /* 0x0000e200ff0a7b82 */ /* 0x000e620000000a00 */
[----:B------:R-:W-:Y:S01]  /*2100*/  VIADD R8, R8, 0x1 ;  /* 0x0000000108087836 */ /* 0x000fe20000000000 */
[----:B------:R-:W-:Y:S01]  /*2110*/  MOV R12, RZ ;  /* 0x000000ff000c7202 */ /* 0x000fe20000000f00 */
[----:B------:R-:W-:Y:S02]  /*2120*/  IMAD.MOV.U32 R0, RZ, RZ, RZ ;  /* 0x000000ffff007224 */ /* 0x000fe400078e00ff */
[----:B------:R-:W-:Y:S01]  /*2130*/  IMAD.MOV.U32 R2, RZ, RZ, R4 ;  /* 0x000000ffff027224 */ /* 0x000fe200078e0004 */
[----:B------:R-:W-:-:S07]  /*2140*/  LOP3.LUT R13, R8, 0x3, RZ, 0xc0, !PT ;  /* 0x00000003080d7812 */ /* 0x000fce00078ec0ff */
.L_x_48:
[----:B-1----:R-:W-:-:S06]  /*2150*/  IMAD.WIDE.U32 R8, R2, 0x4, R10 ;  /* 0x0000000402087825 */ /* 0x002fcc00078e000a */
[----:B------:R-:W5:Y:S01]  /*2160*/  LDG.E R9, desc[UR8][R8.64] ;  /* 0x0000000808097981 */ /* 0x000f62000c1e1900 */
[----:B------:R-:W-:Y:S01]  /*2170*/  IADD3 R12, PT, PT, R12, 0x1, RZ ;  /* 0x000000010c0c7810 */ /* 0x000fe20007ffe0ff */
[----:B------:R-:W-:-:S03]  /*2180*/  IMAD.IADD R2, R3, 0x1, R2 ;  /* 0x0000000103027824 */ /* 0x000fc600078e0202 */
[----:B------:R-:W-:Y:S02]  /*2190*/  ISETP.NE.AND P1, PT, R12, R13, PT ;  /* 0x0000000d0c00720c */ /* 0x000fe40003f25270 */
[----:B-----5:R-:W-:-:S04]  /*21a0*/  FSETP.GT.AND P0, PT, R9, R0, PT ;  /* 0x000000000900720b */ /* 0x020fc80003f04000 */
[----:B------:R-:W-:-:S07]  /*21b0*/  FSEL R0, R9, R0, P0 ;  /* 0x0000000009007208 */ /* 0x000fce0000000000 */
[----:B------:R-:W-:Y:S05]  /*21c0*/  @P1 BRA `(.L_x_48) ;  /* 0xfffffffc00e01947 */ /* 0x000fea000383ffff */
.L_x_47:
[----:B------:R-:W-:Y:S05]  /*21d0*/  BSYNC.RECONVERGENT B1 ;  /* 0x0000000000017941 */ /* 0x000fea0003800200 */
.L_x_46:
[----:B------:R-:W-:Y:S05]  /*21e0*/  @!P2 BRA `(.L_x_45) ;  /* 0x000000000058a947 */ /* 0x000fea0003800000 */
.L_x_49:
[----:B0-2---:R-:W-:-:S04]  /*21f0*/  IMAD.WIDE.U32 R14, R2, 0x4, R6 ;  /* 0x00000004020e7825 */ /* 0x005fc800078e0006 */
[C---:B------:R-:W-:Y:S02]  /*2200*/  IMAD.IADD R2, R3.reuse, 0x1, R2 ;  /* 0x0000000103027824 */ /* 0x040fe400078e0202 */
[----:B------:R-:W2:Y:S02]  /*2210*/  LDG.E R15, desc[UR8][R14.64] ;  /* 0x000000080e0f7981 */ /* 0x000ea4000c1e1900 */
[----:B------:R-:W-:Y:S01]  /*2220*/  IMAD.WIDE.U32 R8, R2, 0x4, R6 ;  /* 0x0000000402087825 */ /* 0x000fe200078e0006 */
[----:B------:R-:W-:-:S05]  /*2230*/  IADD3 R2, PT, PT, R3, R2, RZ ;  /* 0x0000000203027210 */ /* 0x000fca0007ffe0ff */
[----:B------:R-:W5:Y:S01]  /*2240*/  LDG.E R9, desc[UR8][R8.64] ;  /* 0x0000000808097981 */ /* 0x000f62000c1e1900 */
[----:B------:R-:W-:-:S04]  /*2250*/  IMAD.WIDE.U32 R10, R2, 0x4, R6 ;  /* 0x00000004020a7825 */ /* 0x000fc800078e0006 */
[----:B------:R-:W-:Y:S02]  /*2260*/  IMAD.IADD R2, R3, 0x1, R2 ;  /* 0x0000000103027824 */ /* 0x000fe400078e0202 */
[----:B------:R-:W3:Y:S02]  /*2270*/  LDG.E R11, desc[UR8][R10.64] ;  /* 0x000000080a0b7981 */ /* 0x000ee4000c1e1900 */
[----:B------:R-:W-:-:S06]  /*2280*/  IMAD.WIDE.U32 R12, R2, 0x4, R6 ;  /* 0x00000004020c7825 */ /* 0x000fcc00078e0006 */
[----:B------:R-:W4:Y:S01]  /*2290*/  LDG.E R13, desc[UR8][R12.64] ;  /* 0x000000080c0d7981 */ /* 0x000f22000c1e1900 */
[----:B------:R-:W-:-:S05]  /*22a0*/  IMAD.IADD R2, R3, 0x1, R2 ;  /* 0x0000000103027824 */ /* 0x000fca00078e0202 */
[----:B------:R-:W-:Y:S02]  /*22b0*/  ISETP.GE.AND P1, PT, R2, UR4, PT ;  /* 0x0000000402007c0c */ /* 0x000fe4000bf26270 */
[----:B--2---:R-:W-:-:S04]  /*22c0*/  FSETP.GT.AND P0, PT, R15, R0, PT ;  /* 0x000000000f00720b */ /* 0x004fc80003f04000 */
[----:B------:R-:W-:-:S04]  /*22d0*/  FSEL R0, R15, R0, P0 ;  /* 0x000000000f007208 */ /* 0x000fc80000000000 */
[----:B-----5:R-:W-:-:S04]  /*22e0*/  FSETP.GT.AND P0, PT, R9, R0, PT ;  /* 0x000000000900720b */ /* 0x020fc80003f04000 */
[----:B------:R-:W-:-:S04]  /*22f0*/  FSEL R0, R9, R0, P0 ;  /* 0x0000000009007208 */ /* 0x000fc80000000000 */
[----:B---3--:R-:W-:-:S04]  /*2300*/  FSETP.GT.AND P0, PT, R11, R0, PT ;  /* 0x000000000b00720b */ /* 0x008fc80003f04000 */
[----:B------:R-:W-:-:S04]  /*2310*/  FSEL R0, R11, R0, P0 ;  /* 0x000000000b007208 */ /* 0x000fc80000000000 */
[----:B----4-:R-:W-:-:S04]  /*2320*/  FSETP.GT.AND P0, PT, R13, R0, PT ;  /* 0x000000000d00720b */ /* 0x010fc80003f04000 */
[----:B------:R-:W-:Y:S01]  /*2330*/  FSEL R0, R13, R0, P0 ;  /* 0x000000000d007208 */ /* 0x000fe20000000000 */
[----:B------:R-:W-:Y:S08]  /*2340*/  @!P1 BRA `(.L_x_49) ;  /* 0xfffffffc00a89947 */ /* 0x000ff0000383ffff */
.L_x_45:
[----:B------:R-:W-:Y:S05]  /*2350*/  BSYNC.RECONVERGENT B0 ;  /* 0x0000000000007941 */ /* 0x000fea0003800200 */
.L_x_44:
[----:B------:R-:W-:Y:S01]  /*2360*/  ISETP.GE.U32.AND P0, PT, R3, 0x2, PT ;  /* 0x000000020300780c */ /* 0x000fe20003f06070 */
[----:B------:R1:W-:Y:S01]  /*2370*/  STS [R5], R0 ;  /* 0x0000000005007388 */ /* 0x0003e20000000800 */
[----:B------:R-:W-:Y:S11]  /*2380*/  BAR.SYNC.DEFER_BLOCKING 0x0 ;  /* 0x0000000000007b1d */ /* 0x000ff60000010000 */
[----:B-1----:R-:W-:Y:S05]  /*2390*/  @!P0 BRA `(.L_x_50) ;  /* 0x00000000003c8947 */ /* 0x002fea0003800000 */
[----:B------:R-:W-:-:S07]  /*23a0*/  MOV R0, R3 ;  /* 0x0000000300007202 */ /* 0x000fce0000000f00 */
.L_x_53:
[--C-:B------:R-:W-:Y:S01]  /*23b0*/  IMAD.MOV.U32 R7, RZ, RZ, R0.reuse ;  /* 0x000000ffff077224 */ /* 0x100fe200078e0000 */
[----:B------:R-:W-:Y:S01]  /*23c0*/  SHF.R.U32.HI R0, RZ, 0x1, R0 ;  /* 0x00000001ff007819 */ /* 0x000fe20000011600 */
[----:B------:R-:W-:Y:S03]  /*23d0*/  BSSY.RECONVERGENT B0, `(.L_x_51) ;  /* 0x0000008000007945 */ /* 0x000fe60003800200 */
[----:B------:R-:W-:-:S13]  /*23e0*/  ISETP.GE.U32.AND P0, PT, R4, R0, PT ;  /* 0x000000000400720c */ /* 0x000fda0003f06070 */
[----:B-1----:R-:W-:Y:S05]  /*23f0*/  @P0 BRA `(.L_x_52) ;  /* 0x0000000000140947 */ /* 0x002fea0003800000 */
[----:B------:R-:W-:Y:S01]  /*2400*/  IMAD R2, R0, 0x4, R5 ;  /* 0x0000000400027824 */ /* 0x000fe200078e0205 */
[----:B------:R-:W-:Y:S05]  /*2410*/  LDS R6, [R5] ;  /* 0x0000000005067984 */ /* 0x000fea0000000800 */
[----:B------:R-:W1:Y:S02]  /*2420*/  LDS R2, [R2] ;  /* 0x0000000002027984 */ /* 0x000e640000000800 */
[----:B-1----:R-:W-:-:S13]  /*2430*/  FSETP.GT.AND P0, PT, R2, R6, PT ;  /* 0x000000060200720b */ /* 0x002fda0003f04000 */
[----:B------:R1:W-:Y:S02]  /*2440*/  @P0 STS [R5], R2 ;  /* 0x0000000205000388 */ /* 0x0003e40000000800 */
.L_x_52:
[----:B------:R-:W-:Y:S05]  /*2450*/  BSYNC.RECONVERGENT B0 ;  /* 0x0000000000007941 */ /* 0x000fea0003800200 */
.L_x_51:
[----:B------:R-:W-:Y:S01]  /*2460*/  BAR.SYNC.DEFER_BLOCKING 0x0 ;  /* 0x0000000000007b1d */ /* 0x000fe20000010000 */
[----:B------:R-:W-:-:S13]  /*2470*/  ISETP.GT.U32.AND P0, PT, R7, 0x3, PT ;  /* 0x000000030700780c */ /* 0x000fda0003f04070 */
[----:B------:R-:W-:Y:S05]  /*2480*/  @P0 BRA `(.L_x_53) ;  /* 0xfffffffc00c80947 */ /* 0x000fea000383ffff */
.L_x_50:
[----:B------:R-:W5:Y:S01]  /*2490*/  S2UR UR5, SR_CgaCtaId ;  /* 0x00000000000579c3 */ /* 0x000f620000008800 */
[----:B------:R-:W-:Y:S01]  /*24a0*/  UMOV UR4, 0x400 ;  /* 0x0000040000047882 */ /* 0x000fe20000000000 */
[----:B------:R-:W-:Y:S01]  /*24b0*/  HFMA2 R6, -RZ, RZ, 0, 0 ;  /* 0x00000000ff067431 */ /* 0x000fe200000001ff */
[----:B-----5:R-:W-:Y:S01]  /*24c0*/  ULEA UR4, UR5, UR4, 0x18 ;  /* 0x0000000405047291 */ /* 0x020fe2000f8ec0ff */
[----:B------:R-:W5:Y:S08]  /*24d0*/  LDCU UR5, c[0x0][0x390] ;  /* 0x00007200ff0577ac */ /* 0x000f700008000800 */
[----:B-1----:R-:W1:Y:S02]  /*24e0*/  LDS R2, [UR4] ;  /* 0x00000004ff027984 */ /* 0x002e640008000800 */
[----:B------:R-:W5:Y:S02]  /*24f0*/  LDCU UR4, c[0x0][0x398] ;  /* 0x00007300ff0477ac */ /* 0x000f640008000800 */
[----:B-----5:R-:W-:-:S04]  /*2500*/  UISETP.GE.AND UP0, UPT, UR4, UR5, UPT ;  /* 0x000000050400728c */ /* 0x020fc8000bf06270 */
[----:B------:R-:W-:-:S09]  /*2510*/  UISETP.LT.OR UP0, UPT, UR4, 0x1, UP0 ;  /* 0x000000010400788c */ /* 0x000fd20008701670 */
[----:B------:R-:W-:Y:S05]  /*2520*/  BRA.U UP0, `(.L_x_54) ;  /* 0x0000001100e07547 */ /* 0x000fea000b800000 */
[----:B------:R-:W5:Y:S01]  /*2530*/  I2F.U32.RP R10, R3 ;  /* 0x00000003000a7306 */ /* 0x000f620000209000 */
[C---:B------:R-:W-:Y:S01]  /*2540*/  IADD3 R7, PT, PT, R3.reuse, R4, RZ ;  /* 0x0000000403077210 */ /* 0x040fe20007ffe0ff */
[----:B------:R-:W-:Y:S01]  /*2550*/  IMAD.MOV R11, RZ, RZ, -R3 ;  /* 0x000000ffff0b7224 */ /* 0x000fe200078e0a03 */
[----:B------:R-:W-:Y:S01]  /*2560*/  ISETP.NE.U32.AND P2, PT, R3, RZ, PT ;  /* 0x000000ff0300720c */ /* 0x000fe20003f45070 */
[----:B------:R-:W-:Y:S01]  /*2570*/  UMOV UR4, URZ ;  /* 0x000000ff00047c82 */ /* 0x000fe20008000000 */
[C---:B------:R-:W-:Y:S02]  /*2580*/  ISETP.GE.AND P0, PT, R7.reuse, UR5, PT ;  /* 0x0000000507007c0c */ /* 0x040fe4000bf06270 */
[----:B------:R-:W-:Y:S02]  /*2590*/  VIMNMX R0, PT, PT, R7, UR5, !PT ;  /* 0x0000000507007c48 */ /* 0x000fe4000ffe0100 */
[----:B------:R-:W-:-:S04]  /*25a0*/  SEL R6, RZ, 0x1, P0 ;  /* 0x00000001ff067807 */ /* 0x000fc80000000000 */
[----:B------:R-:W-:Y:S01]  /*25b0*/  IADD3 R0, PT, PT, R0, -R7, -R6 ;  /* 0x8000000700007210 */ /* 0x000fe20007ffe806 */
[----:B-----5:R-:W5:Y:S02]  /*25c0*/  MUFU.RCP R10, R10 ;  /* 0x0000000a000a7308 */ /* 0x020f640000001000 */
[----:B-----5:R-:W-:-:S06]  /*25d0*/  VIADD R8, R10, 0xffffffe ;  /* 0x0ffffffe0a087836 */ /* 0x020fcc0000000000 */
[----:B------:R5:W0:Y:S02]  /*25e0*/  F2I.FTZ.U32.TRUNC.NTZ R9, R8 ;  /* 0x0000000800097305 */ /* 0x000a24000021f000 */
[----:B-----5:R-:W-:Y:S02]  /*25f0*/  IMAD.MOV.U32 R8, RZ, RZ, RZ ;  /* 0x000000ffff087224 */ /* 0x020fe400078e00ff */
[----:B0-----:R-:W-:-:S04]  /*2600*/  IMAD R11, R11, R9, RZ ;  /* 0x000000090b0b7224 */ /* 0x001fc800078e02ff */
[----:B------:R-:W-:Y:S01]  /*2610*/  IMAD.HI.U32 R9, R9, R11, R8 ;  /* 0x0000000b09097227 */ /* 0x000fe200078e0008 */
[----:B-1----:R-:W-:-:S05]  /*2620*/  MOV R11, R2 ;  /* 0x00000002000b7202 */ /* 0x002fca0000000f00 */
[----:B------:R-:W-:-:S04]  /*2630*/  IMAD.HI.U32 R9, R9, R0, RZ ;  /* 0x0000000009097227 */ /* 0x000fc800078e00ff */
[----:B------:R-:W-:-:S04]  /*2640*/  IMAD.MOV R8, RZ, RZ, -R9 ;  /* 0x000000ffff087224 */ /* 0x000fc800078e0a09 */
[----:B------:R-:W-:-:S05]  /*2650*/  IMAD R0, R3, R8, R0 ;  /* 0x0000000803007224 */ /* 0x000fca00078e0200 */
[----:B------:R-:W-:-:S13]  /*2660*/  ISETP.GE.U32.AND P0, PT, R0, R3, PT ;  /* 0x000000030000720c */ /* 0x000fda0003f06070 */
[----:B------:R-:W-:Y:S01]  /*2670*/  @P0 IADD3 R0, PT, PT, -R3, R0, RZ ;  /* 0x0000000003000210 */ /* 0x000fe20007ffe1ff */
[----:B------:R-:W-:-:S03]  /*2680*/  @P0 VIADD R9, R9, 0x1 ;  /* 0x0000000109090836 */ /* 0x000fc60000000000 */
[----:B------:R-:W-:-:S13]  /*2690*/  ISETP.GE.U32.AND P1, PT, R0, R3, PT ;  /* 0x000000030000720c */ /* 0x000fda0003f26070 */
[----:B------:R-:W-:Y:S01]  /*26a0*/  @P1 VIADD R9, R9, 0x1 ;  /* 0x0000000109091836 */ /* 0x000fe20000000000 */
[----:B------:R-:W-:-:S04]  /*26b0*/  @!P2 LOP3.LUT R9, RZ, R3, RZ, 0x33, !PT ;  /* 0x00000003ff09a212 */ /* 0x000fc800078e33ff */
[----:B------:R-:W-:Y:S01]  /*26c0*/  IADD3 R8, PT, PT, R6, R9, RZ ;  /* 0x0000000906087210 */ /* 0x000fe20007ffe0ff */
[----:B------:R-:W-:-:S04]  /*26d0*/  IMAD.MOV.U32 R6, RZ, RZ, RZ ;  /* 0x000000ffff067224 */ /* 0x000fc800078e00ff */
[----:B------:R-:W-:-:S05]  /*26e0*/  VIADD R10, R8, 0x1 ;  /* 0x00000001080a7836 */ /* 0x000fca0000000000 */
[C---:B------:R-:W-:Y:S02]  /*26f0*/  LOP3.LUT R9, R10.reuse, 0xfffffffc, RZ, 0xc0, !PT ;  /* 0xfffffffc0a097812 */ /* 0x040fe400078ec0ff */
[----:B------:R-:W-:-:S03]  /*2700*/  LOP3.LUT R10, R10, 0x3, RZ, 0xc0, !PT ;  /* 0x000000030a0a7812 */ /* 0x000fc600078ec0ff */
[----:B------:R-:W-:-:S07]  /*2710*/  IMAD.MOV R22, RZ, RZ, -R9 ;  /* 0x000000ffff167224 */ /* 0x000fce00078e0a09 */
.L_x_68:
[----:B0-----:R-:W0:Y:S01]  /*2720*/  LDCU UR5, c[0x0][0x390] ;  /* 0x00007200ff0577ac */ /* 0x001e220008000800 */
[----:B------:R-:W-:Y:S01]  /*2730*/  FADD R23, R11, R6 ;  /* 0x000000060b177221 */ /* 0x000fe20000000000 */
[----:B------:R-:W-:Y:S01]  /*2740*/  BSSY.RECONVERGENT B0, `(.L_x_55) ;  /* 0x00000f9000007945 */ /* 0x000fe20003800200 */
[----:B----4-:R-:W-:Y:S02]  /*2750*/  IMAD.MOV.U32 R18, RZ, RZ, RZ ;  /* 0x000000ffff127224 */ /* 0x010fe400078e00ff */
[----:B------:R-:W-:Y:S01]  /*2760*/  FMUL R23, R23, 0.5 ;  /* 0x3f00000017177820 */ /* 0x000fe20000400000 */
[----:B0-----:R-:W-:-:S13]  /*2770*/  ISETP.GE.AND P0, PT, R4, UR5, PT ;  /* 0x0000000504007c0c */ /* 0x001fda000bf06270 */
[----:B------:R-:W-:Y:S05]  /*2780*/  @P0 BRA `(.L_x_56) ;  /* 0x0000000c00d00947 */ /* 0x000fea0003800000 */
[----:B------:R-:W-:Y:S01]  /*2790*/  ISETP.GE.U32.AND P0, PT, R8, 0x3, PT ;  /* 0x000000030800780c */ /* 0x000fe20003f06070 */
[----:B------:R-:W-:Y:S01]  /*27a0*/  BSSY.RECONVERGENT B1, `(.L_x_57) ;  /* 0x00000d8000017945 */ /* 0x000fe20003800200 */
[----:B------:R-:W-:Y:S01]  /*27b0*/  MOV R18, RZ ;  /* 0x000000ff00127202 */ /* 0x000fe20000000f00 */
[----:B------:R-:W-:-:S10]  /*27c0*/  IMAD.MOV.U32 R19, RZ, RZ, R4 ;  /* 0x000000ffff137224 */ /* 0x000fd400078e0004 */
[----:B------:R-:W-:Y:S05]  /*27d0*/  @!P0 BRA `(.L_x_58) ;  /* 0x0000000c00508947 */ /* 0x000fea0003800000 */
[----:B------:R-:W0:Y:S01]  /*27e0*/  LDC.64 R12, c[0x0][0x388] ;  /* 0x0000e200ff0c7b82 */ /* 0x000e220000000a00 */
[----:B------:R-:W-:Y:S01]  /*27f0*/  IMAD.MOV R0, RZ, RZ, -R9 ;  /* 0x000000ffff007224 */ /* 0x000fe200078e0a09 */
[----:B------:R-:W-:Y:S01]  /*2800*/  BSSY.RELIABLE B2, `(.L_x_59) ;  /* 0x00000b5000027945 */ /* 0x000fe20003800100 */
[C---:B------:R-:W-:Y:S01]  /*2810*/  LEA R20, R3.reuse, R4, 0x1 ;  /* 0x0000000403147211 */ /* 0x040fe200078e08ff */
[----:B------:R-:W-:Y:S01]  /*2820*/  IMAD R24, R3, 0x3, R4 ;  /* 0x0000000303187824 */ /* 0x000fe200078e0204 */
[----:B------:R-:W-:Y:S01]  /*2830*/  MOV R26, R7 ;  /* 0x00000007001a7202 */ /* 0x000fe20000000f00 */
[----:B------:R-:W-:Y:S01]  /*2840*/  IMAD.MOV.U32 R18, RZ, RZ, RZ ;  /* 0x000000ffff127224 */ /* 0x000fe200078e00ff */
[----:B------:R-:W-:Y:S01]  /*2850*/  ISETP.GE.AND P0, PT, R0, RZ, PT ;  /* 0x000000ff0000720c */ /* 0x000fe20003f06270 */
[----:B------:R-:W-:Y:S02]  /*2860*/  IMAD.MOV.U32 R0, RZ, RZ, R22 ;  /* 0x000000ffff007224 */ /* 0x000fe400078e0016 */
[----:B------:R-:W-:-:S10]  /*2870*/  IMAD.MOV.U32 R19, RZ, RZ, R4 ;  /* 0x000000ffff137224 */ /* 0x000fd400078e0004 */
[----:B------:R-:W-:Y:S05]  /*2880*/  @P0 BRA `(.L_x_60) ;  /* 0x0000000800b00947 */ /* 0x000fea0003800000 */
[----:B--2---:R-:W-:Y:S01]  /*2890*/  IMAD.MOV R14, RZ, RZ, -R0 ;  /* 0x000000ffff0e7224 */ /* 0x004fe200078e0a00 */
[----:B------:R-:W-:Y:S01]  /*28a0*/  BSSY.RECONVERGENT B3, `(.L_x_61) ;  /* 0x000006d000037945 */ /* 0x000fe20003800200 */
[----:B------:R-:W-:-:S03]  /*28b0*/  PLOP3.LUT P0, PT, PT, PT, PT, 0x80, 0x8 ;  /* 0x000000000008781c */ /* 0x000fc60003f0f070 */
[----:B------:R-:W-:-:S13]  /*28c0*/  ISETP.GT.AND P1, PT, R14, 0xc, PT ;  /* 0x0000000c0e00780c */ /* 0x000fda0003f24270 */
[----:B------:R-:W-:Y:S05]  /*28d0*/  @!P1 BRA `(.L_x_62) ;  /* 0x0000000400a49947 */ /* 0x000fea0003800000 */
[----:B------:R-:W1:Y:S01]  /*28e0*/  LDC.64 R14, c[0x0][0x388] ;  /* 0x0000e200ff0e7b82 */ /* 0x000e620000000a00 */
[----:B------:R-:W-:-:S13]  /*28f0*/  PLOP3.LUT P0, PT, PT, PT, PT, 0x8, 0x80 ;  /* 0x000000000080781c */ /* 0x000fda0003f0e170 */
.L_x_63:
[----:B-1----:R-:W-:-:S05]  /*2900*/  IMAD.WIDE.U32 R28, R19, 0x4, R14 ;  /* 0x00000004131c7825 */ /* 0x002fca00078e000e */
[----:B------:R1:W2:Y:S01]  /*2910*/  LDG.E R21, desc[UR8][R28.64] ;  /* 0x000000081c157981 */ /* 0x0002a2000c1e1900 */
[----:B---3--:R-:W-:-:S05]  /*2920*/  IMAD.WIDE.U32 R16, R26, 0x4, R14 ;  /* 0x000000041a107825 */ /* 0x008fca00078e000e */
[----:B------:R3:W4:Y:S01]  /*2930*/  LDG.E R25, desc[UR8][R16.64] ;  /* 0x0000000810197981 */ /* 0x000722000c1e1900 */
[----:B-1----:R-:W-:-:S05]  /*2940*/  IMAD.WIDE.U32 R28, R20, 0x4, R14 ;  /* 0x00000004141c7825 */ /* 0x002fca00078e000e */
[----:B------:R-:W5:Y:S01]  /*2950*/  LDG.E R27, desc[UR8][R28.64] ;  /* 0x000000081c1b7981 */ /* 0x000f62000c1e1900 */
[----:B---3--:R-:W-:-:S04]  /*2960*/  IMAD.WIDE.U32 R16, R24, 0x4, R14 ;  /* 0x0000000418107825 */ /* 0x008fc800078e000e */
[----:B------:R-:W-:Y:S01]  /*2970*/  IMAD R26, R3, 0x4, R26 ;  /* 0x00000004031a7824 */ /* 0x000fe200078e021a */
[-C--:B--2---:R-:W-:Y:S02]  /*2980*/  FSETP.GE.AND P1, PT, R21, R23.reuse, PT ;  /* 0x000000171500720b */ /* 0x084fe40003f26000 */
[----:B------:R1:W2:Y:S01]  /*2990*/  LDG.E R21, desc[UR8][R16.64] ;  /* 0x0000000810157981 */ /* 0x0002a2000c1e1900 */
[----:B----4-:R-:W-:Y:S02]  /*29a0*/  FSETP.GE.AND P2, PT, R25, R23, PT ;  /* 0x000000171900720b */ /* 0x010fe40003f46000 */
[----:B-1----:R-:W-:-:S08]  /*29b0*/  IADD3 R16, PT, PT, R18, 0x1, RZ ;  /* 0x0000000112107810 */ /* 0x002fd00007ffe0ff */
[----:B------:R-:W-:Y:S01]  /*29c0*/  @!P1 IMAD.MOV R16, RZ, RZ, R18 ;  /* 0x000000ffff109224 */ /* 0x000fe200078e0212 */
[--C-:B------:R-:W-:Y:S02]  /*29d0*/  IADD3 R18, PT, PT, R3, R19, R3.reuse ;  /* 0x0000001303127210 */ /* 0x100fe40007ffe003 */
[----:B-----5:R-:W-:Y:S01]  /*29e0*/  FSETP.GE.AND P1, PT, R27, R23, PT ;  /* 0x000000171b00720b */ /* 0x020fe20003f26000 */
[C---:B------:R-:W-:Y:S01]  /*29f0*/  VIADD R29, R16.reuse, 0x1 ;  /* 0x00000001101d7836 */ /* 0x040fe20000000000 */
[----:B------:R-:W-:Y:S02]  /*2a00*/  IADD3 R25, PT, PT, R3, R18, R3 ;  /* 0x0000001203197210 */ /* 0x000fe40007ffe003 */
[----:B------:R-:W-:-:S03]  /*2a10*/  @!P2 IADD3 R29, PT, PT, R16, RZ, RZ ;  /* 0x000000ff101da210 */ /* 0x000fc60007ffe0ff */
[----:B------:R-:W-:-:S04]  /*2a20*/  IMAD.WIDE.U32 R18, R25, 0x4, R14 ;  /* 0x0000000419127825 */ /* 0x000fc800078e000e */
[----:B------:R-:W-:Y:S02]  /*2a30*/  IMAD.WIDE.U32 R16, R26, 0x4, R14 ;  /* 0x000000041a107825 */ /* 0x000fe400078e000e */
[----:B------:R-:W3:Y:S02]  /*2a40*/  LDG.E R18, desc[UR8][R18.64] ;  /* 0x0000000812127981 */ /* 0x000ee4000c1e1900 */
[----:B------:R-:W-:Y:S02]  /*2a50*/  IMAD R27, R3, 0x4, R20 ;  /* 0x00000004031b7824 */ /* 0x000fe400078e0214 */
[----:B------:R-:W4:Y:S01]  /*2a60*/  LDG.E R16, desc[UR8][R16.64] ;  /* 0x0000000810107981 */ /* 0x000f22000c1e1900 */
[C---:B------:R-:W-:Y:S01]  /*2a70*/  VIADD R28, R29.reuse, 0x1 ;  /* 0x000000011d1c7836 */ /* 0x040fe20000000000 */
[----:B------:R-:W-:Y:S02]  /*2a80*/  @!P1 IADD3 R28, PT, PT, R29, RZ, RZ ;  /* 0x000000ff1d1c9210 */ /* 0x000fe40007ffe0ff */
[----:B--2---:R-:W-:Y:S01]  /*2a90*/  FSETP.GE.AND P1, PT, R21, R23, PT ;  /* 0x000000171500720b */ /* 0x004fe20003f26000 */
[----:B------:R-:W-:-:S06]  /*2aa0*/  IMAD.WIDE.U32 R20, R27, 0x4, R14 ;  /* 0x000000041b147825 */ /* 0x000fcc00078e000e */
[----:B------:R-:W2:Y:S01]  /*2ab0*/  LDG.E R20, desc[UR8][R20.64] ;  /* 0x0000000814147981 */ /* 0x000ea2000c1e1900 */
[----:B------:R-:W-:Y:S01]  /*2ac0*/  IMAD R24, R3, 0x4, R24 ;  /* 0x0000000403187824 */ /* 0x000fe200078e0218 */
[----:B---3--:R-:W-:Y:S01]  /*2ad0*/  FSETP.GE.AND P2, PT, R18, R23, PT ;  /* 0x000000171200720b */ /* 0x008fe20003f46000 */
[----:B------:R-:W-:-:S03]  /*2ae0*/  VIADD R18, R28, 0x1 ;  /* 0x000000011c127836 */ /* 0x000fc60000000000 */
[----:B------:R-:W-:Y:S02]  /*2af0*/  @!P1 IADD3 R18, PT, PT, R28, RZ, RZ ;  /* 0x000000ff1c129210 */ /* 0x000fe40007ffe0ff */
[----:B----4-:R-:W-:Y:S02]  /*2b00*/  FSETP.GE.AND P1, PT, R16, R23, PT ;  /* 0x000000171000720b */ /* 0x010fe40003f26000 */
[----:B------:R-:W-:-:S04]  /*2b10*/  IADD3 R16, PT, PT, R3, R25, R3 ;  /* 0x0000001903107210 */ /* 0x000fc80007ffe003 */
[----:B------:R-:W-:Y:S01]  /*2b20*/  IADD3 R25, PT, PT, R3, R16, R3 ;  /* 0x0000001003197210 */ /* 0x000fe20007ffe003 */
[C---:B------:R-:W-:Y:S01]  /*2b30*/  VIADD R29, R18.reuse, 0x1 ;  /* 0x00000001121d7836 */ /* 0x040fe20000000000 */
[----:B------:R-:W-:Y:S01]  /*2b40*/  @!P2 IADD3 R29, PT, PT, R18, RZ, RZ ;  /* 0x000000ff121da210 */ /* 0x000fe20007ffe0ff */
[----:B------:R-:W-:-:S04]  /*2b50*/  IMAD.WIDE.U32 R18, R24, 0x4, R14 ;  /* 0x0000000418127825 */ /* 0x000fc800078e000e */
[----:B------:R-:W-:Y:S02]  /*2b60*/  IMAD.WIDE.U32 R16, R25, 0x4, R14 ;  /* 0x0000000419107825 */ /* 0x000fe400078e000e */
[----:B------:R1:W3:Y:S04]  /*2b70*/  LDG.E R18, desc[UR8][R18.64] ;  /* 0x0000000812127981 */ /* 0x0002e8000c1e1900 */
[----:B------:R-:W4:Y:S01]  /*2b80*/  LDG.E R16, desc[UR8][R16.64] ;  /* 0x0000000810107981 */ /* 0x000f22000c1e1900 */
[----:B------:R-:W-:Y:S01]  /*2b90*/  LEA R26, R3, R26, 0x2 ;  /* 0x0000001a031a7211 */ /* 0x000fe200078e10ff */
[----:B------:R-:W-:Y:S02]  /*2ba0*/  VIADD R28, R29, 0x1 ;  /* 0x000000011d1c7836 */ /* 0x000fe40000000000 */
[----:B------:R-:W-:Y:S01]  /*2bb0*/  @!P1 IMAD.MOV R28, RZ, RZ, R29 ;  /* 0x000000ffff1c9224 */ /* 0x000fe200078e021d */
[----:B--2---:R-:W-:Y:S01]  /*2bc0*/  FSETP.GE.AND P1, PT, R20, R23, PT ;  /* 0x000000171400720b */ /* 0x004fe20003f26000 */
[----:B------:R-:W-:-:S06]  /*2bd0*/  IMAD.WIDE.U32 R20, R26, 0x4, R14 ;  /* 0x000000041a147825 */ /* 0x000fcc00078e000e */
[----:B------:R-:W2:Y:S01]  /*2be0*/  LDG.E R20, desc[UR8][R20.64] ;  /* 0x0000000814147981 */ /* 0x000ea2000c1e1900 */
[----:B------:R-:W-:Y:S01]  /*2bf0*/  LEA R27, R3, R27, 0x2 ;  /* 0x0000001b031b7211 */ /* 0x000fe200078e10ff */
[----:B-1----:R-:W-:-:S04]  /*2c00*/  VIADD R19, R28, 0x1 ;  /* 0x000000011c137836 */ /* 0x002fc80000000000 */
[----:B------:R-:W-:Y:S01]  /*2c10*/  @!P1 IMAD.MOV R19, RZ, RZ, R28 ;  /* 0x000000ffff139224 */ /* 0x000fe200078e021c */
[----:B------:R-:W-:Y:S02]  /*2c20*/  LEA R24, R3, R24, 0x2 ;  /* 0x0000001803187211 */ /* 0x000fe400078e10ff */
[-C--:B---3--:R-:W-:Y:S02]  /*2c30*/  FSETP.GE.AND P2, PT, R18, R23.reuse, PT ;  /* 0x000000171200720b */ /* 0x088fe40003f46000 */
[----:B----4-:R-:W-:Y:S01]  /*2c40*/  FSETP.GE.AND P1, PT, R16, R23, PT ;  /* 0x000000171000720b */ /* 0x010fe20003f26000 */
[----:B------:R-:W-:-:S06]  /*2c50*/  IMAD.WIDE.U32 R16, R27, 0x4, R14 ;  /* 0x000000041b107825 */ /* 0x000fcc00078e000e */
[----:B------:R-:W3:Y:S01]  /*2c60*/  LDG.E R16, desc[UR8][R16.64] ;  /* 0x0000000810107981 */ /* 0x000ee2000c1e1900 */
[----:B------:R-:W-:-:S03]  /*2c70*/  VIADD R18, R19, 0x1 ;  /* 0x0000000113127836 */ /* 0x000fc60000000000 */
[----:B------:R-:W-:-:S04]  /*2c80*/  @!P2 IMAD.MOV R18, RZ, RZ, R19 ;  /* 0x000000ffff12a224 */ /* 0x000fc800078e0213 */
[----:B------:R-:W-:Y:S02]  /*2c90*/  VIADD R28, R18, 0x1 ;  /* 0x00000001121c7836 */ /* 0x000fe40000000000 */
[----:B------:R-:W-:Y:S02]  /*2ca0*/  @!P1 IMAD.MOV R28, RZ, RZ, R18 ;  /* 0x000000ffff1c9224 */ /* 0x000fe400078e0212 */
[----:B------:R-:W-:Y:S01]  /*2cb0*/  IMAD.WIDE.U32 R18, R24, 0x4, R14 ;  /* 0x0000000418127825 */ /* 0x000fe200078e000e */
[----:B------:R-:W-:-:S05]  /*2cc0*/  IADD3 R25, PT, PT, R3, R25, R3 ;  /* 0x0000001903197210 */ /* 0x000fca0007ffe003 */
[----:B------:R-:W4:Y:S01]  /*2cd0*/  LDG.E R18, desc[UR8][R18.64] ;  /* 0x0000000812127981 */ /* 0x000f22000c1e1900 */
[----:B------:R-:W-:Y:S02]  /*2ce0*/  IADD3 R25, PT, PT, R3, R25, R3 ;  /* 0x0000001903197210 */ /* 0x000fe40007ffe003 */
[----:B--2---:R-:W-:-:S03]  /*2cf0*/  FSETP.GE.AND P1, PT, R20, R23, PT ;  /* 0x000000171400720b */ /* 0x004fc60003f26000 */
[----:B------:R-:W-:-:S06]  /*2d00*/  IMAD.WIDE.U32 R20, R25, 0x4, R14 ;  /* 0x0000000419147825 */ /* 0x000fcc00078e000e */
[----:B------:R-:W2:Y:S01]  /*2d10*/  LDG.E R20, desc[UR8][R20.64] ;  /* 0x0000000814147981 */ /* 0x000ea2000c1e1900 */
[C---:B------:R-:W-:Y:S02]  /*2d20*/  IMAD R26, R3.reuse, 0x4, R26 ;  /* 0x00000004031a7824 */ /* 0x040fe400078e021a */
[C---:B------:R-:W-:Y:S02]  /*2d30*/  IMAD R27, R3.reuse, 0x4, R27 ;  /* 0x00000004031b7824 */ /* 0x040fe400078e021b */
[----:B------:R-:W-:Y:S01]  /*2d40*/  IMAD R24, R3, 0x4, R24 ;  /* 0x0000000403187824 */ /* 0x000fe200078e0218 */
[----:B---3--:R-:W-:Y:S02]  /*2d50*/  FSETP.GE.AND P2, PT, R16, R23, PT ;  /* 0x000000171000720b */ /* 0x008fe40003f46000 */
[----:B------:R-:W-:Y:S01]  /*2d60*/  IADD3 R16, PT, PT, R28, 0x1, RZ ;  /* 0x000000011c107810 */ /* 0x000fe20007ffe0ff */
[----:B------:R-:W-:-:S05]  /*2d70*/  @!P1 IMAD.MOV R16, RZ, RZ, R28 ;  /* 0x000000ffff109224 */ /* 0x000fca00078e021c */
[----:B------:R-:W-:-:S05]  /*2d80*/  IADD3 R29, PT, PT, R16, 0x1, RZ ;  /* 0x00000001101d7810 */ /* 0x000fca0007ffe0ff */
[----:B------:R-:W-:Y:S02]  /*2d90*/  @!P2 IMAD.MOV R29, RZ, RZ, R16 ;  /* 0x000000ffff1da224 */ /* 0x000fe400078e0210 */
[----:B------:R-:W-:Y:S01]  /*2da0*/  IMAD.WIDE.U32 R16, R26, 0x4, R14 ;  /* 0x000000041a107825 */ /* 0x000fe200078e000e */
[----:B----4-:R-:W-:-:S03]  /*2db0*/  FSETP.GE.AND P1, PT, R18, R23, PT ;  /* 0x000000171200720b */ /* 0x010fc60003f26000 */
[----:B------:R-:W-:Y:S02]  /*2dc0*/  IMAD.WIDE.U32 R18, R27, 0x4, R14 ;  /* 0x000000041b127825 */ /* 0x000fe400078e000e */
[----:B------:R-:W3:Y:S04]  /*2dd0*/  LDG.E R16, desc[UR8][R16.64] ;  /* 0x0000000810107981 */ /* 0x000ee8000c1e1900 */
[----:B------:R-:W4:Y:S01]  /*2de0*/  LDG.E R18, desc[UR8][R18.64] ;  /* 0x0000000812127981 */ /* 0x000f22000c1e1900 */
[----:B------:R-:W-:-:S03]  /*2df0*/  IADD3 R28, PT, PT, R29, 0x1, RZ ;  /* 0x000000011d1c7810 */ /* 0x000fc60007ffe0ff */
[----:B------:R-:W-:Y:S01]  /*2e00*/  @!P1 IMAD.MOV R28, RZ, RZ, R29 ;  /* 0x000000ffff1c9224 */ /* 0x000fe200078e021d */
[----:B--2---:R-:W-:Y:S01]  /*2e10*/  FSETP.GE.AND P1, PT, R20, R23, PT ;  /* 0x000000171400720b */ /* 0x004fe20003f26000 */
[----:B------:R-:W-:-:S06]  /*2e20*/  IMAD.WIDE.U32 R20, R24, 0x4, R14 ;  /* 0x0000000418147825 */ /* 0x000fcc00078e000e */
[----:B------:R-:W2:Y:S01]  /*2e30*/  LDG.E R20, desc[UR8][R20.64] ;  /* 0x0000000814147981 */ /* 0x000ea2000c1e1900 */
[----:B------:R-:W-:Y:S01]  /*2e40*/  IADD3 R0, PT, PT, R0, 0x10, RZ ;  /* 0x0000001000007810 */ /* 0x000fe20007ffe0ff */
[C---:B------:R-:W-:Y:S01]  /*2e50*/  IMAD R24, R3.reuse, 0x4, R24 ;  /* 0x0000000403187824 */ /* 0x040fe200078e0218 */
[----:B------:R-:W-:Y:S02]  /*2e60*/  LEA R26, R3, R26, 0x2 ;  /* 0x0000001a031a7211 */ /* 0x000fe400078e10ff */
[-C--:B---3--:R-:W-:Y:S02]  /*2e70*/  FSETP.GE.AND P2, PT, R16, R23.reuse, PT ;  /* 0x000000171000720b */ /* 0x088fe40003f46000 */
[----:B------:R-:W-:Y:S01]  /*2e80*/  IADD3 R16, PT, PT, R28, 0x1, RZ ;  /* 0x000000011c107810 */ /* 0x000fe20007ffe0ff */
[----:B------:R-:W-:Y:S01]  /*2e90*/  @!P1 IMAD.MOV R16, RZ, RZ, R28 ;  /* 0x000000ffff109224 */ /* 0x000fe200078e021c */
[----:B----4-:R-:W-:-:S03]  /*2ea0*/  FSETP.GE.AND P1, PT, R18, R23, PT ;  /* 0x000000171200720b */ /* 0x010fc60003f26000 */
[----:B------:R-:W-:-:S06]  /*2eb0*/  VIADD R17, R16, 0x1 ;  /* 0x0000000110117836 */ /* 0x000fcc0000000000 */
[----:B------:R-:W-:-:S05]  /*2ec0*/  @!P2 IADD3 R17, PT, PT, R16, RZ, RZ ;  /* 0x000000ff1011a210 */ /* 0x000fca0007ffe0ff */
[----:B------:R-:W-:Y:S02]  /*2ed0*/  VIADD R19, R17, 0x1 ;  /* 0x0000000111137836 */ /* 0x000fe40000000000 */
[----:B------:R-:W-:Y:S01]  /*2ee0*/  @!P1 IMAD.MOV R19, RZ, RZ, R17 ;  /* 0x000000ffff139224 */ /* 0x000fe200078e0211 */
[----:B------:R-:W-:Y:S02]  /*2ef0*/  ISETP.GE.AND P1, PT, R0, -0xc, PT ;  /* 0xfffffff40000780c */ /* 0x000fe40003f26270 */
[----:B------:R-:W-:Y:S01]  /*2f00*/  IADD3 R16, PT, PT, R3, R25, R3 ;  /* 0x0000001903107210 */ /* 0x000fe20007ffe003 */
[----:B------:R-:W-:Y:S01]  /*2f10*/  VIADD R18, R19, 0x1 ;  /* 0x0000000113127836 */ /* 0x000fe20000000000 */
[----:B--2---:R-:W-:Y:S01]  /*2f20*/  FSETP.GE.AND P2, PT, R20, R23, PT ;  /* 0x000000171400720b */ /* 0x004fe20003f46000 */
[----:B------:R-:W-:-:S12]  /*2f30*/  IMAD R20, R3, 0x4, R27 ;  /* 0x0000000403147824 */ /* 0x000fd800078e021b */
[----:B------:R-:W-:Y:S01]  /*2f40*/  @!P2 IMAD.MOV R18, RZ, RZ, R19 ;  /* 0x000000ffff12a224 */ /* 0x000fe200078e0213 */
[----:B------:R-:W-:Y:S01]  /*2f50*/  IADD3 R19, PT, PT, R3, R16, R3 ;  /* 0x0000001003137210 */ /* 0x000fe20007ffe003 */
[----:B------:R-:W-:Y:S06]  /*2f60*/  @!P1 BRA `(.L_x_63) ;  /* 0xfffffff800649947 */ /* 0x000fec000383ffff */
.L_x_62:
[----:B------:R-:W-:Y:S05]  /*2f70*/  BSYNC.RECONVERGENT B3 ;  /* 0x0000000000037941 */ /* 0x000fea0003800200 */
.L_x_61:
[----:B------:R-:W-:Y:S01]  /*2f80*/  IADD3 R14, PT, PT, -R0, RZ, RZ ;  /* 0x000000ff000e7210 */ /* 0x000fe20007ffe1ff */
[----:B------:R-:W-:Y:S03]  /*2f90*/  BSSY.RECONVERGENT B3, `(.L_x_64) ;  /* 0x0000038000037945 */ /* 0x000fe60003800200 */
[----:B------:R-:W-:-:S13]  /*2fa0*/  ISETP.GT.AND P1, PT, R14, 0x4, PT ;  /* 0x000000040e00780c */ /* 0x000fda0003f24270 */
[----:B------:R-:W-:Y:S05]  /*2fb0*/  @!P1 BRA `(.L_x_65) ;  /* 0x0000000000d49947 */ /* 0x000fea0003800000 */
[----:B------:R-:W1:Y:S02]  /*2fc0*/  LDC.64 R14, c[0x0][0x388] ;  /* 0x0000e200ff0e7b82 */ /* 0x000e640000000a00 */
[----:B-1----:R-:W-:-:S05]  /*2fd0*/  IMAD.WIDE.U32 R28, R19, 0x4, R14 ;  /* 0x00000004131c7825 */ /* 0x002fca00078e000e */
[----:B------:R1:W2:Y:S01]  /*2fe0*/  LDG.E R21, desc[UR8][R28.64] ;  /* 0x000000081c157981 */ /* 0x0002a2000c1e1900 */
[----:B---3--:R-:W-:-:S05]  /*2ff0*/  IMAD.WIDE.U32 R16, R26, 0x4, R14 ;  /* 0x000000041a107825 */ /* 0x008fca00078e000e */
[----:B------:R3:W4:Y:S01]  /*3000*/  LDG.E R25, desc[UR8][R16.64] ;  /* 0x0000000810197981 */ /* 0x000722000c1e1900 */
[----:B-1----:R-:W-:-:S05]  /*3010*/  IMAD.WIDE.U32 R28, R20, 0x4, R14 ;  /* 0x00000004141c7825 */ /* 0x002fca00078e000e */
[----:B------:R-:W5:Y:S01]  /*3020*/  LDG.E R27, desc[UR8][R28.64] ;  /* 0x000000081c1b7981 */ /* 0x000f62000c1e1900 */
[----:B---3--:R-:W-:Y:S01]  /*3030*/  IMAD.WIDE.U32 R16, R24, 0x4, R14 ;  /* 0x0000000418107825 */ /* 0x008fe200078e000e */
[----:B--2---:R-:W-:-:S04]  /*3040*/  FSETP.GE.AND P0, PT, R21, R23, PT ;  /* 0x000000171500720b */ /* 0x004fc80003f06000 */
[----:B------:R1:W2:Y:S01]  /*3050*/  LDG.E R21, desc[UR8][R16.64] ;  /* 0x0000000810157981 */ /* 0x0002a2000c1e1900 */
[----:B----4-:R-:W-:Y:S01]  /*3060*/  FSETP.GE.AND P1, PT, R25, R23, PT ;  /* 0x000000171900720b */ /* 0x010fe20003f26000 */
[----:B-1----:R-:W-:-:S07]  /*3070*/  VIADD R16, R18, 0x1 ;  /* 0x0000000112107836 */ /* 0x002fce0000000000 */
[----:B------:R-:W-:Y:S01]  /*3080*/  @!P0 IMAD.MOV R16, RZ, RZ, R18 ;  /* 0x000000ffff108224 */ /* 0x000fe200078e0212 */
[--C-:B------:R-:W-:Y:S02]  /*3090*/  IADD3 R18, PT, PT, R3, R19, R3.reuse ;  /* 0x0000001303127210 */ /* 0x100fe40007ffe003 */
[----:B-----5:R-:W-:Y:S02]  /*30a0*/  FSETP.GE.AND P0, PT, R27, R23, PT ;  /* 0x000000171b00720b */ /* 0x020fe40003f06000 */
[----:B------:R-:W-:Y:S02]  /*30b0*/  IADD3 R25, PT, PT, R3, R18, R3 ;  /* 0x0000001203197210 */ /* 0x000fe40007ffe003 */
[----:B------:R-:W-:Y:S01]  /*30c0*/  IADD3 R28, PT, PT, R16, 0x1, RZ ;  /* 0x00000001101c7810 */ /* 0x000fe20007ffe0ff */
[----:B------:R-:W-:Y:S02]  /*30d0*/  @!P1 IMAD.MOV R28, RZ, RZ, R16 ;  /* 0x000000ffff1c9224 */ /* 0x000fe400078e0210 */
[----:B------:R-:W-:-:S04]  /*30e0*/  IMAD.WIDE.U32 R18, R25, 0x4, R14 ;  /* 0x0000000419127825 */ /* 0x000fc800078e000e */
[----:B------:R-:W-:Y:S02]  /*30f0*/  IMAD R26, R3, 0x4, R26 ;  /* 0x00000004031a7824 */ /* 0x000fe400078e021a */
[----:B------:R-:W3:Y:S01]  /*3100*/  LDG.E R18, desc[UR8][R18.64] ;  /* 0x0000000812127981 */ /* 0x000ee2000c1e1900 */
[----:B------:R-:W-:Y:S01]  /*3110*/  IADD3 R27, PT, PT, R28, 0x1, RZ ;  /* 0x000000011c1b7810 */ /* 0x000fe20007ffe0ff */
[----:B------:R-:W-:-:S04]  /*3120*/  IMAD.WIDE.U32 R16, R26, 0x4, R14 ;  /* 0x000000041a107825 */ /* 0x000fc800078e000e */
[----:B------:R-:W-:Y:S02]  /*3130*/  @!P0 IMAD.MOV R27, RZ, RZ, R28 ;  /* 0x000000ffff1b8224 */ /* 0x000fe400078e021c */
[C---:B------:R-:W-:Y:S01]  /*3140*/  IMAD R28, R3.reuse, 0x4, R20 ;  /* 0x00000004031c7824 */ /* 0x040fe200078e0214 */
[----:B------:R-:W4:Y:S01]  /*3150*/  LDG.E R16, desc[UR8][R16.64] ;  /* 0x0000000810107981 */ /* 0x000f22000c1e1900 */
[----:B------:R-:W-:Y:S02]  /*3160*/  LEA R24, R3, R24, 0x2 ;  /* 0x0000001803187211 */ /* 0x000fe400078e10ff */
[----:B--2---:R-:W-:Y:S01]  /*3170*/  FSETP.GE.AND P0, PT, R21, R23, PT ;  /* 0x000000171500720b */ /* 0x004fe20003f06000 */
[----:B------:R-:W-:-:S04]  /*3180*/  IMAD.WIDE.U32 R20, R28, 0x4, R14 ;  /* 0x000000041c147825 */ /* 0x000fc800078e000e */
[----:B------:R-:W-:Y:S02]  /*3190*/  IMAD.WIDE.U32 R14, R24, 0x4, R14 ;  /* 0x00000004180e7825 */ /* 0x000fe400078e000e */
[----:B------:R-:W2:Y:S04]  /*31a0*/  LDG.E R20, desc[UR8][R20.64] ;  /* 0x0000000814147981 */ /* 0x000ea8000c1e1900 */
[----:B------:R-:W5:Y:S01]  /*31b0*/  LDG.E R14, desc[UR8][R14.64] ;  /* 0x000000080e0e7981 */ /* 0x000f62000c1e1900 */
[----:B------:R-:W-:Y:S02]  /*31c0*/  VIADD R0, R0, 0x8 ;  /* 0x0000000800007836 */ /* 0x000fe40000000000 */
[C---:B------:R-:W-:Y:S02]  /*31d0*/  IMAD R24, R3.reuse, 0x4, R24 ;  /* 0x0000000403187824 */ /* 0x040fe400078e0218 */
[----:B------:R-:W-:Y:S01]  /*31e0*/  IMAD R26, R3, 0x4, R26 ;  /* 0x00000004031a7824 */ /* 0x000fe200078e021a */
[----:B---3--:R-:W-:Y:S01]  /*31f0*/  FSETP.GE.AND P1, PT, R18, R23, PT ;  /* 0x000000171200720b */ /* 0x008fe20003f26000 */
[----:B------:R-:W-:-:S02]  /*3200*/  VIADD R18, R27, 0x1 ;  /* 0x000000011b127836 */ /* 0x000fc40000000000 */
[----:B------:R-:W-:Y:S01]  /*3210*/  @!P0 IMAD.MOV R18, RZ, RZ, R27 ;  /* 0x000000ffff128224 */ /* 0x000fe200078e021b */
[----:B----4-:R-:W-:-:S04]  /*3220*/  FSETP.GE.AND P0, PT, R16, R23, PT ;  /* 0x000000171000720b */ /* 0x010fc80003f06000 */
[----:B------:R-:W-:-:S05]  /*3230*/  IADD3 R16, PT, PT, R18, 0x1, RZ ;  /* 0x0000000112107810 */ /* 0x000fca0007ffe0ff */
[----:B------:R-:W-:-:S04]  /*3240*/  @!P1 IMAD.MOV R16, RZ, RZ, R18 ;  /* 0x000000ffff109224 */ /* 0x000fc800078e0212 */
[C---:B------:R-:W-:Y:S01]  /*3250*/  VIADD R17, R16.reuse, 0x1 ;  /* 0x0000000110117836 */ /* 0x040fe20000000000 */
[----:B------:R-:W-:Y:S02]  /*3260*/  @!P0 IADD3 R17, PT, PT, R16, RZ, RZ ;  /* 0x000000ff10118210 */ /* 0x000fe40007ffe0ff */
[----:B------:R-:W-:Y:S02]  /*3270*/  PLOP3.LUT P0, PT, PT, PT, PT, 0x8, 0x80 ;  /* 0x000000000080781c */ /* 0x000fe40003f0e170 */
[-C--:B--2---:R-:W-:Y:S02]  /*3280*/  FSETP.GE.AND P1, PT, R20, R23.reuse, PT ;  /* 0x000000171400720b */ /* 0x084fe40003f26000 */
[----:B------:R-:W-:Y:S02]  /*3290*/  LEA R20, R3, R28, 0x2 ;  /* 0x0000001c03147211 */ /* 0x000fe400078e10ff */
[----:B-----5:R-:W-:Y:S01]  /*32a0*/  FSETP.GE.AND P2, PT, R14, R23, PT ;  /* 0x000000170e00720b */ /* 0x020fe20003f46000 */
[----:B------:R-:W-:-:S08]  /*32b0*/  VIADD R14, R17, 0x1 ;  /* 0x00000001110e7836 */ /* 0x000fd00000000000 */
[----:B------:R-:W-:-:S05]  /*32c0*/  @!P1 IMAD.MOV R14, RZ, RZ, R17 ;  /* 0x000000ffff0e9224 */ /* 0x000fca00078e0211 */
[----:B------:R-:W-:Y:S01]  /*32d0*/  IADD3 R18, PT, PT, R14, 0x1, RZ ;  /* 0x000000010e127810 */ /* 0x000fe20007ffe0ff */
[----:B------:R-:W-:Y:S01]  /*32e0*/  @!P2 IMAD.MOV R18, RZ, RZ, R14 ;  /* 0x000000ffff12a224 */ /* 0x000fe200078e020e */
[----:B------:R-:W-:-:S04]  /*32f0*/  IADD3 R14, PT, PT, R3, R25, R3 ;  /* 0x00000019030e7210 */ /* 0x000fc80007ffe003 */
[----:B------:R-:W-:-:S07]  /*3300*/  IADD3 R19, PT, PT, R3, R14, R3 ;  /* 0x0000000e03137210 */ /* 0x000fce0007ffe003 */
.L_x_65:
[----:B------:R-:W-:Y:S05]  /*3310*/  BSYNC.RECONVERGENT B3 ;  /* 0x0000000000037941 */ /* 0x000fea0003800200 */
.L_x_64:
[----:B------:R-:W-:-:S13]  /*3320*/  ISETP.NE.OR P0, PT, R0, RZ, P0 ;  /* 0x000000ff0000720c */ /* 0x000fda0000705670 */
[----:B------:R-:W-:Y:S05]  /*3330*/  @!P0 BREAK.RELIABLE B2 ;  /* 0x0000000000028942 */ /* 0x000fea0003800100 */
[----:B------:R-:W-:Y:S05]  /*3340*/  @!P0 BRA `(.L_x_58) ;  /* 0x0000000000748947 */ /* 0x000fea0003800000 */
.L_x_60:
[----:B------:R-:W-:Y:S05]  /*3350*/  BSYNC.RELIABLE B2 ;  /* 0x0000000000027941 */ /* 0x000fea0003800100 */
.L_x_59:
[----:B0-2---:R-:W-:-:S05]  /*3360*/  IMAD.WIDE.U32 R14, R19, 0x4, R12 ;  /* 0x00000004130e7825 */ /* 0x005fca00078e000c */
[----:B------:R0:W2:Y:S01]  /*3370*/  LDG.E R21, desc[UR8][R14.64] ;  /* 0x000000080e157981 */ /* 0x0000a2000c1e1900 */
[----:B------:R-:W-:-:S04]  /*3380*/  IMAD.WIDE.U32 R28, R26, 0x4, R12 ;  /* 0x000000041a1c7825 */ /* 0x000fc800078e000c */
[--C-:B---3--:R-:W-:Y:S02]  /*3390*/  IMAD.WIDE.U32 R16, R20, 0x4, R12.reuse ;  /* 0x0000000414107825 */ /* 0x108fe400078e000c */
[----:B------:R-:W3:Y:S04]  /*33a0*/  LDG.E R28, desc[UR8][R28.64] ;  /* 0x000000081c1c7981 */ /* 0x000ee8000c1e1900 */
[----:B------:R-:W4:Y:S01]  /*33b0*/  LDG.E R16, desc[UR8][R16.64] ;  /* 0x0000000810107981 */ /* 0x000f22000c1e1900 */
[----:B0-----:R-:W-:-:S05]  /*33c0*/  IMAD.WIDE.U32 R14, R24, 0x4, R12 ;  /* 0x00000004180e7825 */ /* 0x001fca00078e000c */
[----:B------:R0:W5:Y:S01]  /*33d0*/  LDG.E R25, desc[UR8][R14.64] ;  /* 0x000000080e197981 */ /* 0x000162000c1e1900 */
[----:B------:R-:W-:Y:S01]  /*33e0*/  IADD3 R0, PT, PT, R0, 0x4, RZ ;  /* 0x0000000400007810 */ /* 0x000fe20007ffe0ff */
[C---:B------:R-:W-:Y:S01]  /*33f0*/  IMAD R20, R3.reuse, 0x4, R20 ;  /* 0x0000000403147824 */ /* 0x040fe200078e0214 */
[C---:B------:R-:W-:Y:S02]  /*3400*/  LEA R26, R3.reuse, R26, 0x2 ;  /* 0x0000001a031a7211 */ /* 0x040fe400078e10ff */
[C---:B------:R-:W-:Y:S02]  /*3410*/  LEA R24, R3.reuse, R24, 0x2 ;  /* 0x0000001803187211 */ /* 0x040fe400078e10ff */
[----:B0-----:R-:W-:-:S04]  /*3420*/  IADD3 R14, PT, PT, R3, R19, R3 ;  /* 0x00000013030e7210 */ /* 0x001fc80007ffe003 */
[----:B------:R-:W-:Y:S02]  /*3430*/  IADD3 R19, PT, PT, R3, R14, R3 ;  /* 0x0000000e03137210 */ /* 0x000fe40007ffe003 */
[-C--:B--2---:R-:W-:Y:S02]  /*3440*/  FSETP.GE.AND P0, PT, R21, R23.reuse, PT ;  /* 0x000000171500720b */ /* 0x084fe40003f06000 */
[----:B------:R-:W-:Y:S02]  /*3450*/  IADD3 R21, PT, PT, R18, 0x1, RZ ;  /* 0x0000000112157810 */ /* 0x000fe40007ffe0ff */
[----:B---3--:R-:W-:-:S09]  /*3460*/  FSETP.GE.AND P1, PT, R28, R23, PT ;  /* 0x000000171c00720b */ /* 0x008fd20003f26000 */
[----:B------:R-:W-:Y:S01]  /*3470*/  @!P0 IMAD.MOV R21, RZ, RZ, R18 ;  /* 0x000000ffff158224 */ /* 0x000fe200078e0212 */
[----:B----4-:R-:W-:-:S03]  /*3480*/  FSETP.GE.AND P0, PT, R16, R23, PT ;  /* 0x000000171000720b */ /* 0x010fc60003f06000 */
[C---:B------:R-:W-:Y:S01]  /*3490*/  VIADD R18, R21.reuse, 0x1 ;  /* 0x0000000115127836 */ /* 0x040fe20000000000 */
[----:B------:R-:W-:Y:S02]  /*34a0*/  @!P1 IADD3 R18, PT, PT, R21, RZ, RZ ;  /* 0x000000ff15129210 */ /* 0x000fe40007ffe0ff */
[----:B-----5:R-:W-:-:S03]  /*34b0*/  FSETP.GE.AND P1, PT, R25, R23, PT ;  /* 0x000000171900720b */ /* 0x020fc60003f26000 */
[----:B------:R-:W-:-:S04]  /*34c0*/  VIADD R16, R18, 0x1 ;  /* 0x0000000112107836 */ /* 0x000fc80000000000 */
[----:B------:R-:W-:Y:S01]  /*34d0*/  @!P0 IMAD.MOV R16, RZ, RZ, R18 ;  /* 0x000000ffff108224 */ /* 0x000fe200078e0212 */
[----:B------:R-:W-:-:S03]  /*34e0*/  ISETP.NE.AND P0, PT, R0, RZ, PT ;  /* 0x000000ff0000720c */ /* 0x000fc60003f05270 */
[----:B------:R-:W-:Y:S02]  /*34f0*/  VIADD R18, R16, 0x1 ;  /* 0x0000000110127836 */ /* 0x000fe40000000000 */
[----:B------:R-:W-:-:S08]  /*3500*/  @!P1 IMAD.MOV R18, RZ, RZ, R16 ;  /* 0x000000ffff129224 */ /* 0x000fd000078e0210 */
[----:B------:R-:W-:Y:S05]  /*3510*/  @P0 BRA `(.L_x_59) ;  /* 0xfffffffc00900947 */ /* 0x000fea000383ffff */
.L_x_58:
[----:B------:R-:W-:Y:S05]  /*3520*/  BSYNC.RECONVERGENT B1 ;  /* 0x0000000000017941 */ /* 0x000fea0003800200 */
.L_x_57:
[----:B------:R-:W-:-:S13]  /*3530*/  ISETP.NE.AND P0, PT, R10, RZ, PT ;  /* 0x000000ff0a00720c */ /* 0x000fda0003f05270 */
[----:B------:R-:W-:Y:S05]  /*3540*/  @!P0 BRA `(.L_x_56) ;  /* 0x0000000000608947 */ /* 0x000fea0003800000 */
[----:B0-----:R-:W2:Y:S02]  /*3550*/  LDC.64 R12, c[0x0][0x388] ;  /* 0x0000e200ff0c7b82 */ /* 0x001ea40000000a00 */
[----:B--2---:R-:W-:-:S06]  /*3560*/  IMAD.WIDE.U32 R14, R19, 0x4, R12 ;  /* 0x00000004130e7825 */ /* 0x004fcc00078e000c */
[----:B------:R-:W2:Y:S01]  /*3570*/  LDG.E R14, desc[UR8][R14.64] ;  /* 0x000000080e0e7981 */ /* 0x000ea2000c1e1900 */
[----:B------:R-:W-:Y:S01]  /*3580*/  ISETP.NE.AND P1, PT, R10, 0x1, PT ;  /* 0x000000010a00780c */ /* 0x000fe20003f25270 */
[----:B------:R-:W-:Y:S01]  /*3590*/  VIADD R0, R18, 0x1 ;  /* 0x0000000112007836 */ /* 0x000fe20000000000 */
[----:B--2---:R-:W-:-:S13]  /*35a0*/  FSETP.GE.AND P0, PT, R14, R23, PT ;  /* 0x000000170e00720b */ /* 0x004fda0003f06000 */
[----:B------:R-:W-:-:S05]  /*35b0*/  @!P0 IADD3 R0, PT, PT, R18, RZ, RZ ;  /* 0x000000ff12008210 */ /* 0x000fca0007ffe0ff */
[----:B------:R-:W-:Y:S01]  /*35c0*/  IMAD.MOV.U32 R18, RZ, RZ, R0 ;  /* 0x000000ffff127224 */ /* 0x000fe200078e0000 */
[----:B------:R-:W-:Y:S06]  /*35d0*/  @!P1 BRA `(.L_x_56) ;  /* 0x00000000003c9947 */ /* 0x000fec0003800000 */
[----:B------:R-:W-:Y:S02]  /*35e0*/  ISETP.NE.AND P1, PT, R10, 0x2, PT ;  /* 0x000000020a00780c */ /* 0x000fe40003f25270 */
[----:B---3--:R-:W-:-:S05]  /*35f0*/  IADD3 R17, PT, PT, R3, R19, RZ ;  /* 0x0000001303117210 */ /* 0x008fca0007ffe0ff */
[----:B------:R-:W-:-:S06]  /*3600*/  IMAD.WIDE.U32 R14, R17, 0x4, R12 ;  /* 0x00000004110e7825 */ /* 0x000fcc00078e000c */
[----:B------:R-:W2:Y:S01]  /*3610*/  LDG.E R14, desc[UR8][R14.64] ;  /* 0x000000080e0e7981 */ /* 0x000ea2000c1e1900 */
[----:B------:R-:W-:-:S04]  /*3620*/  @P1 IMAD.IADD R17, R3, 0x1, R17 ;  /* 0x0000000103111824 */ /* 0x000fc800078e0211 */
[----:B------:R-:W-:-:S06]  /*3630*/  @P1 IMAD.WIDE.U32 R12, R17, 0x4, R12 ;  /* 0x00000004110c1825 */ /* 0x000fcc00078e000c */
[----:B------:R-:W3:Y:S01]  /*3640*/  @P1 LDG.E R12, desc[UR8][R12.64] ;  /* 0x000000080c0c1981 */ /* 0x000ee2000c1e1900 */
[----:B------:R-:W-:Y:S02]  /*3650*/  IADD3 R0, PT, PT, R18, 0x1, RZ ;  /* 0x0000000112007810 */ /* 0x000fe40007ffe0ff */
[-C--:B--2---:R-:W-:Y:S02]  /*3660*/  FSETP.GE.AND P0, PT, R14, R23.reuse, PT ;  /* 0x000000170e00720b */ /* 0x084fe40003f06000 */
[----:B---3--:R-:W-:-:S11]  /*3670*/  FSETP.GE.OR P2, PT, R12, R23, !P1 ;  /* 0x000000170c00720b */ /* 0x008fd60004f46400 */
[----:B------:R-:W-:-:S05]  /*3680*/  @!P0 IMAD.MOV R0, RZ, RZ, R18 ;  /* 0x000000ffff008224 */ /* 0x000fca00078e0212 */
[----:B------:R-:W-:-:S05]  /*3690*/  MOV R18, R0 ;  /* 0x0000000000127202 */ /* 0x000fca0000000f00 */
[C---:B------:R-:W-:Y:S01]  /*36a0*/  @P1 VIADD R0, R18.reuse, 0x1 ;  /* 0x0000000112001836 */ /* 0x040fe20000000000 */
[----:B------:R-:W-:-:S05]  /*36b0*/  @!P2 IADD3 R0, PT, PT, R18, RZ, RZ ;  /* 0x000000ff1200a210 */ /* 0x000fca0007ffe0ff */
[----:B------:R-:W-:-:S07]  /*36c0*/  @P1 IMAD.MOV.U32 R18, RZ, RZ, R0 ;  /* 0x000000ffff121224 */ /* 0x000fce00078e0000 */
.L_x_56:
[----:B------:R-:W-:Y:S05]  /*36d0*/  BSYNC.RECONVERGENT B0 ;  /* 0x0000000000007941 */ /* 0x000fea0003800200 */
.L_x_55:
[----:B------:R-:W-:Y:S05]  /*36e0*/  WARPSYNC.ALL ;  /* 0x0000000000007948 */ /* 0x000fea0003800000 */
[----:B------:R-:W-:Y:S01]  /*36f0*/  ISETP.GE.U32.AND P0, PT, R3, 0x2, PT ;  /* 0x000000020300780c */ /* 0x000fe20003f06070 */
[----:B------:R1:W-:Y:S01]  /*3700*/  STS [R5], R18 ;  /* 0x0000001205007388 */ /* 0x0003e20000000800 */
[----:B------:R-:W-:Y:S11]  /*3710*/  BAR.SYNC.DEFER_BLOCKING 0x0 ;  /* 0x0000000000007b1d */ /* 0x000ff60000010000 */
[----:B-1----:R-:W-:Y:S05]  /*3720*/  @!P0 BRA `(.L_x_66) ;  /* 0x0000000000308947 */ /* 0x002fea0003800000 */
[----:B------:R-:W-:-:S07]  /*3730*/  MOV R0, R3 ;  /* 0x0000000300007202 */ /* 0x000fce0000000f00 */
.L_x_67:
[----:B--2---:R-:W-:-:S04]  /*3740*/  SHF.R.U32.HI R15, RZ, 0x1, R0 ;  /* 0x00000001ff0f7819 */ /* 0x004fc80000011600 */
[----:B------:R-:W-:-:S13]  /*3750*/  ISETP.GE.U32.AND P0, PT, R4, R15, PT ;  /* 0x0000000f0400720c */ /* 0x000fda0003f06070 */
[----:B0-----:R-:W-:Y:S01]  /*3760*/  @!P0 IMAD R12, R15, 0x4, R5 ;  /* 0x000000040f0c8824 */ /* 0x001fe200078e0205 */
[----:B------:R-:W-:Y:S05]  /*3770*/  @!P0 LDS R13, [R5] ;  /* 0x00000000050d8984 */ /* 0x000fea0000000800 */
[----:B------:R-:W0:Y:S02]  /*3780*/  @!P0 LDS R12, [R12] ;  /* 0x000000000c0c8984 */ /* 0x000e240000000800 */
[----:B0-----:R-:W-:-:S05]  /*3790*/  @!P0 IADD3 R14, PT, PT, R12, R13, RZ ;  /* 0x0000000d0c0e8210 */ /* 0x001fca0007ffe0ff */
[----:B------:R1:W-:Y:S01]  /*37a0*/  @!P0 STS [R5], R14 ;  /* 0x0000000e05008388 */ /* 0x0003e20000000800 */
[----:B------:R-:W-:Y:S01]  /*37b0*/  BAR.SYNC.DEFER_BLOCKING 0x0 ;  /* 0x0000000000007b1d */ /* 0x000fe20000010000 */
[----:B------:R-:W-:Y:S01]  /*37c0*/  ISETP.GT.U32.AND P0, PT, R0, 0x3, PT ;  /* 0x000000030000780c */ /* 0x000fe20003f04070 */
[----:B------:R-:W-:-:S12]  /*37d0*/  IMAD.MOV.U32 R0, RZ, RZ, R15 ;  /* 0x000000ffff007224 */ /* 0x000fd800078e000f */
[----:B-1----:R-:W-:Y:S05]  /*37e0*/  @P0 BRA `(.L_x_67) ;  /* 0xfffffffc00d40947 */ /* 0x002fea000383ffff */
.L_x_66:
[----:B------:R-:W1:Y:S01]  /*37f0*/  S2UR UR6, SR_CgaCtaId ;  /* 0x00000000000679c3 */ /* 0x000e620000008800 */
[----:B------:R-:W-:Y:S01]  /*3800*/  UMOV UR5, 0x400 ;  /* 0x0000040000057882 */ /* 0x000fe20000000000 */
[----:B------:R-:W-:-:S04]  /*3810*/  UIADD3 UR4, UPT, UPT, UR4, 0x1, URZ ;  /* 0x0000000104047890 */ /* 0x000fc8000fffe0ff */
[----:B------:R-:W-:Y:S02]  /*3820*/  UISETP.NE.AND UP0, UPT, UR4, 0x20, UPT ;  /* 0x000000200400788c */ /* 0x000fe4000bf05270 */
[----:B-1----:R-:W-:-:S09]  /*3830*/  ULEA UR5, UR6, UR5, 0x18 ;  /* 0x0000000506057291 */ /* 0x002fd2000f8ec0ff */
[----:B------:R-:W1:Y:S02]  /*3840*/  LDS R0, [UR5] ;  /* 0x00000005ff007984 */ /* 0x000e640008000800 */
[----:B------:R-:W1:Y:S01]  /*3850*/  LDCU UR5, c[0x0][0x398] ;  /* 0x00007300ff0577ac */ /* 0x000e620008000800 */
[----:B------:R-:W-:Y:S01]  /*3860*/  BAR.SYNC.DEFER_BLOCKING 0x0 ;  /* 0x0000000000007b1d */ /* 0x000fe20000010000 */
[----:B-1----:R-:W-:-:S04]  /*3870*/  ISETP.GT.AND P0, PT, R0, UR5, PT ;  /* 0x0000000500007c0c */ /* 0x002fc8000bf04270 */
[----:B------:R-:W-:Y:S02]  /*3880*/  FSEL R11, R11, R23, P0 ;  /* 0x000000170b0b7208 */ /* 0x000fe40000000000 */
[----:B------:R-:W-:Y:S01]  /*3890*/  FSEL R6, R23, R6, P0 ;  /* 0x0000000617067208 */ /* 0x000fe20000000000 */
[----:B------:R-:W-:Y:S06]  /*38a0*/  BRA.U UP0, `(.L_x_68) ;  /* 0xffffffed009c7547 */ /* 0x000fec000b83ffff */
.L_x_54:
[----:B------:R-:W5:Y:S01]  /*38b0*/  LDCU UR5, c[0x0][0x390] ;  /* 0x00007200ff0577ac */ /* 0x000f620008000800 */
[----:B------:R-:W-:Y:S01]  /*38c0*/  BSSY.RECONVERGENT B0, `(.L_x_69) ;  /* 0x0000057000007945 */ /* 0x000fe20003800200 */
[----:B------:R-:W-:Y:S01]  /*38d0*/  MOV R8, RZ ;  /* 0x000000ff00087202 */ /* 0x000fe20000000f00 */
[----:B------:R-:W1:Y:S01]  /*38e0*/  LDCU UR4, c[0x0][0x3a0] ;  /* 0x00007400ff0477ac */ /* 0x000e620008000800 */
[----:B-----5:R-:W-:Y:S01]  /*38f0*/  ISETP.GE.AND P1, PT, R4, UR5, PT ;  /* 0x0000000504007c0c */ /* 0x020fe2000bf26270 */
[----:B-1----:R-:W-:Y:S01]  /*3900*/  FMUL R0, R2, UR4 ;  /* 0x0000000402007c20 */ /* 0x002fe20008400000 */
[----:B------:R-:W-:Y:S01]  /*3910*/  FSETP.LT.AND P0, PT, RZ, UR4, PT ;  /* 0x00000004ff007c0b */ /* 0x000fe2000bf01000 */
[----:B------:R-:W1:Y:S03]  /*3920*/  LDCU UR4, c[0x0][0x390] ;  /* 0x00007200ff0477ac */ /* 0x000e660008000800 */
[----:B------:R-:W-:-:S04]  /*3930*/  FSEL R7, R0, RZ, P0 ;  /* 0x000000ff00077208 */ /* 0x000fc80000000000 */
[----:B------:R-:W-:-:S04]  /*3940*/  FSETP.GT.AND P0, PT, R6, R7, PT ;  /* 0x000000070600720b */ /* 0x000fc80003f04000 */
[----:B------:R-:W-:Y:S01]  /*3950*/  FSEL R0, R6, R7, P0 ;  /* 0x0000000706007208 */ /* 0x000fe20000000000 */
[----:B------:R-:W-:Y:S08]  /*3960*/  @P1 BRA `(.L_x_70) ;  /* 0x0000000400301947 */ /* 0x000ff00003800000 */
[----:B------:R-:W5:Y:S01]  /*3970*/  I2F.U32.RP R11, R3 ;  /* 0x00000003000b7306 */ /* 0x000f620000209000 */
[C-C-:B------:R-:W-:Y:S01]  /*3980*/  IMAD.IADD R8, R3.reuse, 0x1, R4.reuse ;  /* 0x0000000103087824 */ /* 0x140fe200078e0204 */
[----:B0-----:R-:W-:Y:S01]  /*3990*/  IADD3 R13, PT, PT, RZ, -R3, RZ ;  /* 0x80000003ff0d7210 */ /* 0x001fe20007ffe0ff */
[----:B------:R-:W-:Y:S01]  /*39a0*/  BSSY.RECONVERGENT B1, `(.L_x_71) ;  /* 0x000002d000017945 */ /* 0x000fe20003800200 */
[----:B------:R-:W-:Y:S01]  /*39b0*/  ISETP.NE.U32.AND P2, PT, R3, RZ, PT ;  /* 0x000000ff0300720c */ /* 0x000fe20003f45070 */
[----:B----4-:R-:W-:Y:S01]  /*39c0*/  IMAD.MOV.U32 R18, RZ, RZ, R4 ;  /* 0x000000ffff127224 */ /* 0x010fe200078e0004 */
[C---:B------:R-:W-:Y:S02]  /*39d0*/  ISETP.GE.AND P0, PT, R8.reuse, UR5, PT ;  /* 0x0000000508007c0c */ /* 0x040fe4000bf06270 */
[----:B------:R-:W-:Y:S02]  /*39e0*/  VIMNMX R9, PT, PT, R8, UR5, !PT ;  /* 0x0000000508097c48 */ /* 0x000fe4000ffe0100 */
[----:B------:R-:W-:-:S04]  /*39f0*/  SEL R10, RZ, 0x1, P0 ;  /* 0x00000001ff0a7807 */ /* 0x000fc80000000000 */
[----:B------:R-:W-:Y:S01]  /*3a00*/  IADD3 R8, PT, PT, R9, -R8, -R10 ;  /* 0x8000000809087210 */ /* 0x000fe20007ffe80a */
[----:B-----5:R-:W0:Y:S02]  /*3a10*/  MUFU.RCP R11, R11 ;  /* 0x0000000b000b7308 */ /* 0x020e240000001000 */
[----:B0-----:R-:W-:-:S06]  /*3a20*/  VIADD R6, R11, 0xffffffe ;  /* 0x0ffffffe0b067836 */ /* 0x001fcc0000000000 */
[----:B------:R0:W4:Y:S02]  /*3a30*/  F2I.FTZ.U32.TRUNC.NTZ R7, R6 ;  /* 0x0000000600077305 */ /* 0x000124000021f000 */
[----:B0-----:R-:W-:Y:S02]  /*3a40*/  HFMA2 R6, -RZ, RZ, 0, 0 ;  /* 0x00000000ff067431 */ /* 0x001fe400000001ff */
[----:B----4-:R-:W-:-:S04]  /*3a50*/  IMAD R13, R13, R7, RZ ;  /* 0x000000070d0d7224 */ /* 0x010fc800078e02ff */
[----:B------:R-:W-:-:S06]  /*3a60*/  IMAD.HI.U32 R13, R7, R13, R6 ;  /* 0x0000000d070d7227 */ /* 0x000fcc00078e0006 */
[----:B------:R-:W-:-:S04]  /*3a70*/  IMAD.HI.U32 R13, R13, R8, RZ ;  /* 0x000000080d0d7227 */ /* 0x000fc800078e00ff */
[----:B------:R-:W-:-:S04]  /*3a80*/  IMAD.MOV R6, RZ, RZ, -R13 ;  /* 0x000000ffff067224 */ /* 0x000fc800078e0a0d */
[----:B------:R-:W-:-:S05]  /*3a90*/  IMAD R6, R3, R6, R8 ;  /* 0x0000000603067224 */ /* 0x000fca00078e0208 */
[----:B------:R-:W-:-:S13]  /*3aa0*/  ISETP.GE.U32.AND P0, PT, R6, R3, PT ;  /* 0x000000030600720c */ /* 0x000fda0003f06070 */
[----:B------:R-:W-:Y:S01]  /*3ab0*/  @P0 IADD3 R6, PT, PT, -R3, R6, RZ ;  /* 0x0000000603060210 */ /* 0x000fe20007ffe1ff */
[----:B------:R-:W-:-:S03]  /*3ac0*/  @P0 VIADD R13, R13, 0x1 ;  /* 0x000000010d0d0836 */ /* 0x000fc60000000000 */
[----:B------:R-:W-:Y:S02]  /*3ad0*/  ISETP.GE.U32.AND P1, PT, R6, R3, PT ;  /* 0x000000030600720c */ /* 0x000fe40003f26070 */
[----:B------:R-:W0:Y:S11]  /*3ae0*/  LDC.64 R6, c[0x0][0x388] ;  /* 0x0000e200ff067b82 */ /* 0x000e360000000a00 */
[----:B------:R-:W-:-:S02]  /*3af0*/  @P1 IADD3 R13, PT, PT, R13, 0x1, RZ ;  /* 0x000000010d0d1810 */ /* 0x000fc40007ffe0ff */
[----:B------:R-:W-:-:S05]  /*3b00*/  @!P2 LOP3.LUT R13, RZ, R3, RZ, 0x33, !PT ;  /* 0x00000003ff0da212 */ /* 0x000fca00078e33ff */
[----:B------:R-:W-:-:S05]  /*3b10*/  IMAD.IADD R13, R10, 0x1, R13 ;  /* 0x000000010a0d7824 */ /* 0x000fca00078e020d */
[C---:B------:R-:W-:Y:S02]  /*3b20*/  LOP3.LUT R8, R13.reuse, 0x3, RZ, 0xc0, !PT ;  /* 0x000000030d087812 */ /* 0x040fe400078ec0ff */
[----:B------:R-:W-:Y:S02]  /*3b30*/  ISETP.GE.U32.AND P1, PT, R13, 0x3, PT ;  /* 0x000000030d00780c */ /* 0x000fe40003f26070 */
[----:B------:R-:W-:Y:S02]  /*3b40*/  ISETP.NE.AND P0, PT, R8, 0x3, PT ;  /* 0x000000030800780c */ /* 0x000fe40003f05270 */
[----:B------:R-:W-:-:S11]  /*3b50*/  MOV R8, RZ ;  /* 0x000000ff00087202 */ /* 0x000fd60000000f00 */
[----:B------:R-:W-:Y:S05]  /*3b60*/  @!P0 BRA `(.L_x_72) ;  /* 0x0000000000408947 */ /* 0x000fea0003800000 */
[----:B------:R-:W4:Y:S01]  /*3b70*/  LDC.64 R10, c[0x0][0x388] ;  /* 0x0000e200ff0a7b82 */ /* 0x000f220000000a00 */
[----:B------:R-:W-:Y:S02]  /*3b80*/  IADD3 R8, PT, PT, R13, 0x1, RZ ;  /* 0x000000010d087810 */ /* 0x000fe40007ffe0ff */
[----:B------:R-:W-:Y:S02]  /*3b90*/  MOV R18, R4 ;  /* 0x0000000400127202 */ /* 0x000fe40000000f00 */
[----:B------:R-:W-:Y:S01]  /*3ba0*/  LOP3.LUT R9, R8, 0x3, RZ, 0xc0, !PT ;  /* 0x0000000308097812 */ /* 0x000fe200078ec0ff */
[----:B------:R-:W-:-:S04]  /*3bb0*/  IMAD.MOV.U32 R8, RZ, RZ, RZ ;  /* 0x000000ffff087224 */ /* 0x000fc800078e00ff */
[----:B------:R-:W-:Y:S02]  /*3bc0*/  IMAD.MOV R9, RZ, RZ, -R9 ;  /* 0x000000ffff097224 */ /* 0x000fe400078e0a09 */
[----:B----4-:R-:W-:-:S07]  /*3bd0*/  IMAD.WIDE.U32 R10, R4, 0x4, R10 ;  /* 0x00000004040a7825 */ /* 0x010fce00078e000a */
.L_x_73:
[----:B------:R-:W4:Y:S01]  /*3be0*/  LDG.E R13, desc[UR8][R10.64] ;  /* 0x000000080a0d7981 */ /* 0x000f22000c1e1900 */
[----:B------:R-:W-:Y:S01]  /*3bf0*/  IADD3 R9, PT, PT, R9, 0x1, RZ ;  /* 0x0000000109097810 */ /* 0x000fe20007ffe0ff */
[----:B------:R-:W-:-:S03]  /*3c00*/  IMAD.IADD R18, R3, 0x1, R18 ;  /* 0x0000000103127824 */ /* 0x000fc600078e0212 */
[----:B------:R-:W-:Y:S02]  /*3c10*/  ISETP.NE.AND P2, PT, R9, RZ, PT ;  /* 0x000000ff0900720c */ /* 0x000fe40003f45270 */
[----:B----4-:R-:W-:-:S13]  /*3c20*/  FSETP.GEU.AND P0, PT, R13, R0, PT ;  /* 0x000000000d00720b */ /* 0x010fda0003f0e000 */
[----:B------:R4:W-:Y:S01]  /*3c30*/  @!P0 STG.E desc[UR8][R10.64], RZ ;  /* 0x000000ff0a008986 */ /* 0x0009e2000c101908 */
[----:B------:R-:W-:Y:S01]  /*3c40*/  @P0 FADD R8, R8, R13 ;  /* 0x0000000d08080221 */ /* 0x000fe20000000000 */
[----:B----4-:R-:W-:Y:S01]  /*3c50*/  IMAD.WIDE.U32 R10, R3, 0x4, R10 ;  /* 0x00000004030a7825 */ /* 0x010fe200078e000a */
[----:B------:R-:W-:Y:S06]  /*3c60*/  @P2 BRA `(.L_x_73) ;  /* 0xfffffffc00dc2947 */ /* 0x000fec000383ffff */
.L_x_72:
[----:B-1----:R-:W-:Y:S05]  /*3c70*/  BSYNC.RECONVERGENT B1 ;  /* 0x0000000000017941 */ /* 0x002fea0003800200 */
.L_x_71:
[----:B------:R-:W-:Y:S05]  /*3c80*/  @!P1 BRA `(.L_x_70) ;  /* 0x0000000000689947 */ /* 0x000fea0003800000 */
.L_x_74:
[----:B0-----:R-:W-:-:S05]  /*3c90*/  IMAD.WIDE.U32 R12, R18, 0x4, R6 ;  /* 0x00000004120c7825 */ /* 0x001fca00078e0006 */
[----:B------:R-:W4:Y:S01]  /*3ca0*/  LDG.E R9, desc[UR8][R12.64] ;  /* 0x000000080c097981 */ /* 0x000f22000c1e1900 */
[----:B-1----:R-:W-:-:S05]  /*3cb0*/  IADD3 R10, PT, PT, R3, R18, RZ ;  /* 0x00000012030a7210 */ /* 0x002fca0007ffe0ff */
[----:B--2---:R-:W-:Y:S01]  /*3cc0*/  IMAD.WIDE.U32 R14, R10, 0x4, R6 ;  /* 0x000000040a0e7825 */ /* 0x004fe200078e0006 */
[----:B----4-:R-:W-:-:S13]  /*3cd0*/  FSETP.GEU.AND P0, PT, R9, R0, PT ;  /* 0x000000000900720b */ /* 0x010fda0003f0e000 */
[----:B------:R0:W-:Y:S04]  /*3ce0*/  @!P0 STG.E desc[UR8][R12.64], RZ ;  /* 0x000000ff0c008986 */ /* 0x0001e8000c101908 */
[----:B------:R-:W2:Y:S01]  /*3cf0*/  LDG.E R19, desc[UR8][R14.64] ;  /* 0x000000080e137981 */ /* 0x000ea2000c1e1900 */
[----:B---3--:R-:W-:-:S04]  /*3d00*/  IMAD.IADD R16, R3, 0x1, R10 ;  /* 0x0000000103107824 */ /* 0x008fc800078e020a */
[----:B------:R-:W-:Y:S01]  /*3d10*/  IMAD.WIDE.U32 R10, R16, 0x4, R6 ;  /* 0x00000004100a7825 */ /* 0x000fe200078e0006 */
[----:B--2---:R-:W-:-:S13]  /*3d20*/  FSETP.GEU.AND P1, PT, R19, R0, PT ;  /* 0x000000001300720b */ /* 0x004fda0003f2e000 */
[----:B------:R1:W-:Y:S04]  /*3d30*/  @!P1 STG.E desc[UR8][R14.64], RZ ;  /* 0x000000ff0e009986 */ /* 0x0003e8000c101908 */
[----:B------:R-:W2:Y:S01]  /*3d40*/  LDG.E R21, desc[UR8][R10.64] ;  /* 0x000000080a157981 */ /* 0x000ea2000c1e1900 */
[----:B------:R-:W-:-:S05]  /*3d50*/  IADD3 R18, PT, PT, R3, R16, RZ ;  /* 0x0000001003127210 */ /* 0x000fca0007ffe0ff */
[----:B------:R-:W-:Y:S01]  /*3d60*/  IMAD.WIDE.U32 R16, R18, 0x4, R6 ;  /* 0x0000000412107825 */ /* 0x000fe200078e0006 */
[----:B--2---:R-:W-:-:S13]  /*3d70*/  FSETP.GEU.AND P2, PT, R21, R0, PT ;  /* 0x000000001500720b */ /* 0x004fda0003f4e000 */
[----:B------:R1:W-:Y:S04]  /*3d80*/  @!P2 STG.E desc[UR8][R10.64], RZ ;  /* 0x000000ff0a00a986 */ /* 0x0003e8000c101908 */
[----:B0-----:R-:W2:Y:S01]  /*3d90*/  LDG.E R13, desc[UR8][R16.64] ;  /* 0x00000008100d7981 */ /* 0x001ea2000c1e1900 */
[----:B------:R-:W-:Y:S02]  /*3da0*/  IMAD.IADD R18, R3, 0x1, R18 ;  /* 0x0000000103127824 */ /* 0x000fe400078e0212 */
[----:B------:R-:W-:-:S03]  /*3db0*/  @P0 FADD R8, R8, R9 ;  /* 0x0000000908080221 */ /* 0x000fc60000000000 */
[----:B------:R-:W-:Y:S01]  /*3dc0*/  ISETP.GE.AND P0, PT, R18, UR4, PT ;  /* 0x0000000412007c0c */ /* 0x000fe2000bf06270 */
[----:B------:R-:W-:-:S04]  /*3dd0*/  @P1 FADD R8, R8, R19 ;  /* 0x0000001308081221 */ /* 0x000fc80000000000 */
[----:B------:R-:W-:Y:S01]  /*3de0*/  @P2 FADD R8, R8, R21 ;  /* 0x0000001508082221 */ /* 0x000fe20000000000 */
[----:B--2---:R-:W-:-:S13]  /*3df0*/  FSETP.GEU.AND P3, PT, R13, R0, PT ;  /* 0x000000000d00720b */ /* 0x004fda0003f6e000 */
[----:B------:R1:W-:Y:S01]  /*3e00*/  @!P3 STG.E desc[UR8][R16.64], RZ ;  /* 0x000000ff1000b986 */ /* 0x0003e2000c101908 */
[----:B------:R-:W-:Y:S01]  /*3e10*/  @P3 FADD R8, R8, R13 ;  /* 0x0000000d08083221 */ /* 0x000fe20000000000 */
[----:B------:R-:W-:Y:S06]  /*3e20*/  @!P0 BRA `(.L_x_74) ;  /* 0xfffffffc00988947 */ /* 0x000fec000383ffff */
.L_x_70:
[----:B-1----:R-:W-:Y:S05]  /*3e30*/  BSYNC.RECONVERGENT B0 ;  /* 0x0000000000007941 */ /* 0x002fea0003800200 */
.L_x_69:
[----:B------:R-:W1:Y:S01]  /*3e40*/  S2UR UR5, SR_CgaCtaId ;  /* 0x00000000000579c3 */ /* 0x000e620000008800 */
[----:B------:R-:W-:Y:S01]  /*3e50*/  ISETP.GE.U32.AND P0, PT, R3, 0x2, PT ;  /* 0x000000020300780c */ /* 0x000fe20003f06070 */
[----:B------:R-:W-:Y:S01]  /*3e60*/  UMOV UR4, 0x400 ;  /* 0x0000040000047882 */ /* 0x000fe20000000000 */
[----:B------:R0:W-:Y:S01]  /*3e70*/  STS [R5], R8 ;  /* 0x0000000805007388 */ /* 0x0001e20000000800 */
[----:B-1----:R-:W-:-:S04]  /*3e80*/  ULEA UR4, UR5, UR4, 0x18 ;  /* 0x0000000405047291 */ /* 0x002fc8000f8ec0ff */
[----:B------:R-:W-:Y:S06]  /*3e90*/  BAR.SYNC.DEFER_BLOCKING 0x0 ;  /* 0x0000000000007b1d */ /* 0x000fec0000010000 */
[----:B0-----:R-:W-:Y:S05]  /*3ea0*/  @!P0 BRA `(.L_x_75) ;  /* 0x0000000000308947 */ /* 0x001fea0003800000 */
[----:B------:R-:W-:-:S07]  /*3eb0*/  MOV R0, R3 ;  /* 0x0000000300007202 */ /* 0x000fce0000000f00 */
.L_x_76:
[----:B------:R-:W-:-:S04]  /*3ec0*/  SHF.R.U32.HI R9, RZ, 0x1, R0 ;  /* 0x00000001ff097819 */ /* 0x000fc80000011600 */
[----:B------:R-:W-:-:S13]  /*3ed0*/  ISETP.GE.U32.AND P0, PT, R4, R9, PT ;  /* 0x000000090400720c */ /* 0x000fda0003f06070 */
[----:B------:R-:W-:Y:S01]  /*3ee0*/  @!P0 IMAD R6, R9, 0x4, R5 ;  /* 0x0000000409068824 */ /* 0x000fe200078e0205 */
[----:B------:R-:W-:Y:S05]  /*3ef0*/  @!P0 LDS R7, [R5] ;  /* 0x0000000005078984 */ /* 0x000fea0000000800 */
[----:B------:R-:W0:Y:S02]  /*3f00*/  @!P0 LDS R6, [R6] ;  /* 0x0000000006068984 */ /* 0x000e240000000800 */
[----:B0-----:R-:W-:-:S05]  /*3f10*/  @!P0 FADD R8, R6, R7 ;  /* 0x0000000706088221 */ /* 0x001fca0000000000 */
[----:B------:R0:W-:Y:S01]  /*3f20*/  @!P0 STS [R5], R8 ;  /* 0x0000000805008388 */ /* 0x0001e20000000800 */
[----:B------:R-:W-:Y:S01]  /*3f30*/  BAR.SYNC.DEFER_BLOCKING 0x0 ;  /* 0x0000000000007b1d */ /* 0x000fe20000010000 */
[----:B------:R-:W-:Y:S02]  /*3f40*/  ISETP.GT.U32.AND P0, PT, R0, 0x3, PT ;  /* 0x000000030000780c */ /* 0x000fe40003f04070 */
[----:B------:R-:W-:-:S11]  /*3f50*/  MOV R0, R9 ;  /* 0x0000000900007202 */ /* 0x000fd60000000f00 */
[----:B0-----:R-:W-:Y:S05]  /*3f60*/  @P0 BRA `(.L_x_76) ;  /* 0xfffffffc00d40947 */ /* 0x001fea000383ffff */
.L_x_75:
[----:B------:R-:W0:Y:S01]  /*3f70*/  LDS R20, [UR4] ;  /* 0x00000004ff147984 */ /* 0x000e220008000800 */
[----:B------:R-:W1:Y:S01]  /*3f80*/  LDC R11, c[0x0][0x39c] ;  /* 0x0000e700ff0b7b82 */ /* 0x000e620000000800 */
[----:B0-----:R-:W-:-:S04]  /*3f90*/  FSETP.GT.AND P0, PT, R20, RZ, PT ;  /* 0x000000ff1400720b */ /* 0x001fc80003f04000 */
[----:B-1----:R-:W-:-:S13]  /*3fa0*/  FSETP.GEU.OR P0, PT, R11, 1, !P0 ;  /* 0x3f8000000b00780b */ /* 0x002fda000470e400 */
[----:B------:R-:W-:Y:S05]  /*3fb0*/  @P0 BRA `(.L_x_77) ;  /* 0x0000000c000c0947 */ /* 0x000fea0003800000 */
[----:B------:R-:W0:Y:S01]  /*3fc0*/  I2F.U32.RP R0, R3 ;  /* 0x0000000300007306 */ /* 0x000e220000209000 */
[----:B------:R-:W1:Y:S01]  /*3fd0*/  LDCU UR4, c[0x0][0x390] ;  /* 0x00007200ff0477ac */ /* 0x000e620008000800 */
[C---:B------:R-:W-:Y:S01]  /*3fe0*/  IMAD.IADD R24, R3.reuse, 0x1, R4 ;  /* 0x0000000103187824 */ /* 0x040fe200078e0204 */
[----:B------:R-:W-:Y:S01]  /*3ff0*/  IADD3 R13, PT, PT, RZ, -R3, RZ ;  /* 0x80000003ff0d7210 */ /* 0x000fe20007ffe0ff */
[----:B------:R-:W-:Y:S01]  /*4000*/  FMUL R20, R20, R11 ;  /* 0x0000000b14147220 */ /* 0x000fe20000400000 */
[C---:B------:R-:W-:Y:S02]  /*4010*/  ISETP.NE.U32.AND P2, PT, R3.reuse, RZ, PT ;  /* 0x000000ff0300720c */ /* 0x040fe40003f45070 */
[----:B------:R-:W-:Y:S02]  /*4020*/  IADD3 R22, PT, PT, R3, R24, RZ ;  /* 0x0000001803167210 */ /* 0x000fe40007ffe0ff */
[----:B------:R-:W-:-:S03]  /*4030*/  MOV R21, RZ ;  /* 0x000000ff00157202 */ /* 0x000fc60000000f00 */
[----:B------:R-:W-:Y:S01]  /*4040*/  IMAD.IADD R26, R3, 0x1, R22 ;  /* 0x00000001031a7824 */ /* 0x000fe200078e0216 */
[----:B0-----:R-:W0:Y:S01]  /*4050*/  MUFU.RCP R0, R0 ;  /* 0x0000000000007308 */ /* 0x001e220000001000 */
[C---:B-1----:R-:W-:Y:S02]  /*4060*/  ISETP.GE.AND P0, PT, R24.reuse, UR4, PT ;  /* 0x0000000418007c0c */ /* 0x042fe4000bf06270 */
[----:B------:R-:W-:Y:S01]  /*4070*/  VIMNMX R9, PT, PT, R24, UR4, !PT ;  /* 0x0000000418097c48 */ /* 0x000fe2000ffe0100 */
[----:B------:R-:W-:Y:S01]  /*4080*/  UMOV UR4, URZ ;  /* 0x000000ff00047c82 */ /* 0x000fe20008000000 */
[----:B------:R-:W-:Y:S01]  /*4090*/  SEL R23, RZ, 0x1, P0 ;  /* 0x00000001ff177807 */ /* 0x000fe20000000000 */
[----:B0-----:R-:W-:-:S03]  /*40a0*/  VIADD R6, R0, 0xffffffe ;  /* 0x0ffffffe00067836 */ /* 0x001fc60000000000 */
[----:B------:R-:W-:Y:S02]  /*40b0*/  IADD3 R0, PT, PT, R9, -R24, -R23 ;  /* 0x8000001809007210 */ /* 0x000fe40007ffe817 */
[----:B------:R-:W0:Y:S01]  /*40c0*/  LDC.64 R8, c[0x0][0x388] ;  /* 0x0000e200ff087b82 */ /* 0x000e220000000a00 */
[----:B------:R1:W5:Y:S02]  /*40d0*/  F2I.FTZ.U32.TRUNC.NTZ R7, R6 ;  /* 0x0000000600077305 */ /* 0x000364000021f000 */
[----:B-1----:R-:W-:Y:S02]  /*40e0*/  HFMA2 R6, -RZ, RZ, 0, 0 ;  /* 0x00000000ff067431 */ /* 0x002fe400000001ff */
[----:B-----5:R-:W-:-:S04]  /*40f0*/  IMAD R13, R13, R7, RZ ;  /* 0x000000070d0d7224 */ /* 0x020fc800078e02ff */
[----:B------:R-:W-:-:S04]  /*4100*/  IMAD.HI.U32 R13, R7, R13, R6 ;  /* 0x0000000d070d7227 */ /* 0x000fc800078e0006 */
[----:B0-----:R-:W-:-:S04]  /*4110*/  IMAD.WIDE.U32 R8, R4, 0x4, R8 ;  /* 0x0000000404087825 */ /* 0x001fc800078e0008 */
[----:B------:R-:W-:-:S04]  /*4120*/  IMAD.HI.U32 R6, R13, R0, RZ ;  /* 0x000000000d067227 */ /* 0x000fc800078e00ff */
[----:B------:R-:W-:-:S04]  /*4130*/  IMAD.MOV R7, RZ, RZ, -R6 ;  /* 0x000000ffff077224 */ /* 0x000fc800078e0a06 */
[----:B------:R-:W-:-:S05]  /*4140*/  IMAD R0, R3, R7, R0 ;  /* 0x0000000703007224 */ /* 0x000fca00078e0200 */
[----:B------:R-:W-:-:S13]  /*4150*/  ISETP.GE.U32.AND P0, PT, R0, R3, PT ;  /* 0x000000030000720c */ /* 0x000fda0003f06070 */
[----:B------:R-:W-:Y:S01]  /*4160*/  @P0 IADD3 R0, PT, PT, -R3, R0, RZ ;  /* 0x0000000003000210 */ /* 0x000fe20007ffe1ff */
[----:B------:R-:W-:-:S03]  /*4170*/  @P0 VIADD R6, R6, 0x1 ;  /* 0x0000000106060836 */ /* 0x000fc60000000000 */
[----:B------:R-:W-:-:S13]  /*4180*/  ISETP.GE.U32.AND P1, PT, R0, R3, PT ;  /* 0x000000030000720c */ /* 0x000fda0003f26070 */
[----:B------:R-:W-:Y:S02]  /*4190*/  @P1 IADD3 R6, PT, PT, R6, 0x1, RZ ;  /* 0x0000000106061810 */ /* 0x000fe40007ffe0ff */
[----:B------:R-:W-:-:S05]  /*41a0*/  @!P2 LOP3.LUT R6, RZ, R3, RZ, 0x33, !PT ;  /* 0x00000003ff06a212 */ /* 0x000fca00078e33ff */
[----:B------:R-:W-:Y:S02]  /*41b0*/  IMAD.IADD R23, R23, 0x1, R6 ;  /* 0x0000000117177824 */ /* 0x000fe400078e0206 */
[----:B------:R-:W-:-:S04]  /*41c0*/  IMAD.WIDE R6, R3, 0x4, R8 ;  /* 0x0000000403067825 */ /* 0x000fc800078e0208 */
[----:B------:R-:W-:Y:S02]  /*41d0*/  VIADD R0, R23, 0x1 ;  /* 0x0000000117007836 */ /* 0x000fe40000000000 */
[----:B------:R-:W-:-:S03]  /*41e0*/  IMAD.WIDE R10, R3, 0x4, R6 ;  /* 0x00000004030a7825 */ /* 0x000fc600078e0206 */
[----:B------:R-:W-:-:S07]  /*41f0*/  LOP3.LUT R0, R0, 0x3, RZ, 0xc0, !PT ;  /* 0x0000000300007812 */ /* 0x000fce00078ec0ff */
.L_x_85:
[----:B------:R-:W0:Y:S01]  /*4200*/  LDCU UR5, c[0x0][0x390] ;  /* 0x00007200ff0577ac */ /* 0x000e220008000800 */
[----:B------:R-:W-:Y:S01]  /*4210*/  FADD R25, R21, R2 ;  /* 0x0000000215197221 */ /* 0x000fe20000000000 */
[----:B------:R-:W-:Y:S01]  /*4220*/  BSSY.RECONVERGENT B0, `(.L_x_78) ;  /* 0x0000036000007945 */ /* 0x000fe20003800200 */
[----:B----4-:R-:W-:Y:S02]  /*4230*/  MOV R18, RZ ;  /* 0x000000ff00127202 */ /* 0x010fe40000000f00 */
[----:B------:R-:W-:Y:S01]  /*4240*/  FMUL R25, R25, 0.5 ;  /* 0x3f00000019197820 */ /* 0x000fe20000400000 */
[----:B0-----:R-:W-:-:S13]  /*4250*/  ISETP.GE.AND P0, PT, R4, UR5, PT ;  /* 0x0000000504007c0c */ /* 0x001fda000bf06270 */
[----:B------:R-:W-:Y:S05]  /*4260*/  @P0 BRA `(.L_x_79) ;  /* 0x0000000000c40947 */ /* 0x000fea0003800000 */
[----:B------:R-:W0:Y:S01]  /*4270*/  LDC.64 R12, c[0x0][0x388] ;  /* 0x0000e200ff0c7b82 */ /* 0x000e220000000a00 */
[----:B------:R-:W-:Y:S01]  /*4280*/  ISETP.NE.AND P1, PT, R0, RZ, PT ;  /* 0x000000ff0000720c */ /* 0x000fe20003f25270 */
[----:B------:R-:W-:Y:S01]  /*4290*/  BSSY.RECONVERGENT B1, `(.L_x_80) ;  /* 0x0000015000017945 */ /* 0x000fe20003800200 */
[----:B------:R-:W-:Y:S01]  /*42a0*/  ISETP.GE.U32.AND P0, PT, R23, 0x3, PT ;  /* 0x000000031700780c */ /* 0x000fe20003f06070 */
[----:B------:R-:W-:Y:S01]  /*42b0*/  IMAD.MOV.U32 R18, RZ, RZ, RZ ;  /* 0x000000ffff127224 */ /* 0x000fe200078e00ff */
[----:B------:R-:W-:-:S09]  /*42c0*/  MOV R28, R4 ;  /* 0x00000004001c7202 */ /* 0x000fd20000000f00 */
[----:B------:R-:W-:Y:S05]  /*42d0*/  @!P1 BRA `(.L_x_81) ;  /* 0x0000000000409947 */ /* 0x000fea0003800000 */
[----:B--2---:R-:W2:Y:S01]  /*42e0*/  LDG.E R14, desc[UR8][R8.64] ;  /* 0x00000008080e7981 */ /* 0x004ea2000c1e1900 */
[----:B------:R-:W-:Y:S01]  /*42f0*/  ISETP.NE.AND P2, PT, R0, 0x1, PT ;  /* 0x000000010000780c */ /* 0x000fe20003f45270 */
[----:B------:R-:W-:Y:S01]  /*4300*/  IMAD.MOV.U32 R28, RZ, RZ, R24 ;  /* 0x000000ffff1c7224 */ /* 0x000fe200078e0018 */
[----:B--2---:R-:W-:Y:S01]  /*4310*/  FSETP.GE.AND P1, PT, R14, R25, PT ;  /* 0x000000190e00720b */ /* 0x004fe20003f26000 */
[----:B------:R-:W-:-:S05]  /*4320*/  FADD R14, RZ, R14 ;  /* 0x0000000eff0e7221 */ /* 0x000fca0000000000 */
[----:B------:R-:W-:-:S05]  /*4330*/  FSEL R18, R14, RZ, P1 ;  /* 0x000000ff0e127208 */ /* 0x000fca0000800000 */
[----:B------:R-:W-:Y:S05]  /*4340*/  @!P2 BRA `(.L_x_81) ;  /* 0x000000000024a947 */ /* 0x000fea0003800000 */
[----:B------:R-:W-:Y:S01]  /*4350*/  ISETP.NE.AND P2, PT, R0, 0x2, PT ;  /* 0x000000020000780c */ /* 0x000fe20003f45270 */
[----:B------:R-:W2:-:S12]  /*4360*/  LDG.E R14, desc[UR8][R6.64] ;  /* 0x00000008060e7981 */ /* 0x000e98000c1e1900 */
[----:B------:R-:W4:Y:S01]  /*4370*/  @P2 LDG.E R15, desc[UR8][R10.64] ;  /* 0x000000080a0f2981 */ /* 0x000f22000c1e1900 */
[----:B------:R-:W-:Y:S01]  /*4380*/  MOV R28, R22 ;  /* 0x00000016001c7202 */ /* 0x000fe20000000f00 */
[----:B------:R-:W-:Y:S01]  /*4390*/  @P2 IMAD.MOV.U32 R28, RZ, RZ, R26 ;  /* 0x000000ffff1c2224 */ /* 0x000fe200078e001a */
[-C--:B--2---:R-:W-:Y:S02]  /*43a0*/  FSETP.GE.AND P1, PT, R14, R25.reuse, PT ;  /* 0x000000190e00720b */ /* 0x084fe40003f26000 */
[----:B----4-:R-:W-:-:S11]  /*43b0*/  FSETP.GE.AND P3, PT, R15, R25, P2 ;  /* 0x000000190f00720b */ /* 0x010fd60001766000 */
[----:B------:R-:W-:-:S04]  /*43c0*/  @P1 FADD R18, R18, R14 ;  /* 0x0000000e12121221 */ /* 0x000fc80000000000 */
[----:B------:R-:W-:-:S07]  /*43d0*/  @P3 FADD R18, R18, R15 ;  /* 0x0000000f12123221 */ /* 0x000fce0000000000 */
.L_x_81:
[----:B------:R-:W-:Y:S05]  /*43e0*/  BSYNC.RECONVERGENT B1 ;  /* 0x0000000000017941 */ /* 0x000fea0003800200 */
.L_x_80:
[----:B------:R-:W-:Y:S05]  /*43f0*/  @!P0 BRA `(.L_x_79) ;  /* 0x0000000000608947 */ /* 0x000fea0003800000 */
.L_x_82:
[----:B0-2---:R-:W-:-:S06]  /*4400*/  IMAD.WIDE.U32 R14, R28, 0x4, R12 ;  /* 0x000000041c0e7825 */ /* 0x005fcc00078e000c */
[----:B------:R-:W2:Y:S01]  /*4410*/  LDG.E R14, desc[UR8][R14.64] ;  /* 0x000000080e0e7981 */ /* 0x000ea2000c1e1900 */
[----:B------:R-:W-:-:S05]  /*4420*/  IADD3 R19, PT, PT, R3, R28, RZ ;  /* 0x0000001c03137210 */ /* 0x000fca0007ffe0ff */
[----:B---3--:R-:W-:Y:S01]  /*4430*/  IMAD.WIDE.U32 R16, R19, 0x4, R12 ;  /* 0x0000000413107825 */ /* 0x008fe200078e000c */
[----:B------:R-:W-:-:S03]  /*4440*/  MOV R27, R18 ;  /* 0x00000012001b7202 */ /* 0x000fc60000000f00 */
[C---:B------:R-:W-:Y:S02]  /*4450*/  IMAD.IADD R19, R3.reuse, 0x1, R19 ;  /* 0x0000000103137824 */ /* 0x040fe400078e0213 */
[----:B------:R-:W3:Y:S02]  /*4460*/  LDG.E R16, desc[UR8][R16.64] ;  /* 0x0000000810107981 */ /* 0x000ee4000c1e1900 */
[----:B------:R-:W-:Y:S02]  /*4470*/  IMAD.IADD R28, R3, 0x1, R19 ;  /* 0x00000001031c7824 */ /* 0x000fe400078e0213 */
[----:B------:R-:W-:-:S06]  /*4480*/  IMAD.WIDE.U32 R18, R19, 0x4, R12 ;  /* 0x0000000413127825 */ /* 0x000fcc00078e000c */
[----:B------:R-:W4:Y:S01]  /*4490*/  LDG.E R18, desc[UR8][R18.64] ;  /* 0x0000000812127981 */ /* 0x000f22000c1e1900 */
[----:B--2---:R-:W-:-:S13]  /*44a0*/  FSETP.GE.AND P0, PT, R14, R25, PT ;  /* 0x000000190e00720b */ /* 0x004fda0003f06000 */
[----:B------:R-:W-:Y:S01]  /*44b0*/  @P0 FADD R27, R14, R27 ;  /* 0x0000001b0e1b0221 */ /* 0x000fe20000000000 */
[----:B------:R-:W-:-:S06]  /*44c0*/  IMAD.WIDE.U32 R14, R28, 0x4, R12 ;  /* 0x000000041c0e7825 */ /* 0x000fcc00078e000c */
[----:B------:R-:W2:Y:S01]  /*44d0*/  LDG.E R14, desc[UR8][R14.64] ;  /* 0x000000080e0e7981 */ /* 0x000ea2000c1e1900 */
[-C--:B---3--:R-:W-:Y:S02]  /*44e0*/  FSETP.GE.AND P0, PT, R16, R25.reuse, PT ;  /* 0x000000191000720b */ /* 0x088fe40003f06000 */
[----:B----4-:R-:W-:Y:S02]  /*44f0*/  FSETP.GE.AND P1, PT, R18, R25, PT ;  /* 0x000000191200720b */ /* 0x010fe40003f26000 */
[----:B------:R-:W-:-:S09]  /*4500*/  IADD3 R28, PT, PT, R3, R28, RZ ;  /* 0x0000001c031c7210 */ /* 0x000fd20007ffe0ff */
[----:B------:R-:W-:Y:S01]  /*4510*/  @P0 FADD R27, R27, R16 ;  /* 0x000000101b1b0221 */ /* 0x000fe20000000000 */
[----:B------:R-:W-:-:S03]  /*4520*/  ISETP.GE.AND P0, PT, R28, UR5, PT ;  /* 0x000000051c007c0c */ /* 0x000fc6000bf06270 */
[----:B------:R-:W-:Y:S01]  /*4530*/  @P1 FADD R27, R27, R18 ;  /* 0x000000121b1b1221 */ /* 0x000fe20000000000 */
[----:B--2---:R-:W-:-:S13]  /*4540*/  FSETP.GE.AND P2, PT, R14, R25, PT ;  /* 0x000000190e00720b */ /* 0x004fda0003f46000 */
[----:B------:R-:W-:-:S04]  /*4550*/  @P2 FADD R27, R27, R14 ;  /* 0x0000000e1b1b2221 */ /* 0x000fc80000000000 */
[----:B------:R-:W-:Y:S01]  /*4560*/  IMAD.MOV.U32 R18, RZ, RZ, R27 ;  /* 0x000000ffff127224 */ /* 0x000fe200078e001b */
[----:B------:R-:W-:Y:S06]  /*4570*/  @!P0 BRA `(.L_x_82) ;  /* 0xfffffffc00a08947 */ /* 0x000fec000383ffff */
.L_x_79:
[----:B------:R-:W-:Y:S05]  /*4580*/  BSYNC.RECONVERGENT B0 ;  /* 0x0000000000007941 */ /* 0x000fea0003800200 */
.L_x_78:
[----:B------:R-:W-:Y:S01]  /*4590*/  ISETP.GE.U32.AND P0, PT, R3, 0x2, PT ;  /* 0x000000020300780c */ /* 0x000fe20003f06070 */
[----:B------:R1:W-:Y:S01]  /*45a0*/  STS [R5], R18 ;  /* 0x0000001205007388 */ /* 0x0003e20000000800 */
[----:B------:R-:W-:Y:S11]  /*45b0*/  BAR.SYNC.DEFER_BLOCKING 0x0 ;  /* 0x0000000000007b1d */ /* 0x000ff60000010000 */
[----:B-1----:R-:W-:Y:S05]  /*45c0*/  @!P0 BRA `(.L_x_83) ;  /* 0x0000000000308947 */ /* 0x002fea0003800000 */
[----:B0-----:R-:W-:-:S07]  /*45d0*/  MOV R12, R3 ;  /* 0x00000003000c7202 */ /* 0x001fce0000000f00 */
.L_x_84:
[----:B--2---:R-:W-:-:S04]  /*45e0*/  SHF.R.U32.HI R15, RZ, 0x1, R12 ;  /* 0x00000001ff0f7819 */ /* 0x004fc8000001160c */
        /* <DEDUP_REMOVED lines=9> */
[----:B-1----:R-:W-:Y:S05]  /*4680*/  @P0 BRA `(.L_x_84) ;  /* 0xfffffffc00d40947 */ /* 0x002fea000383ffff */
.L_x_83:
[----:B------:R-:W1:Y:S01]  /*4690*/  S2UR UR6, SR_CgaCtaId ;  /* 0x00000000000679c3 */ /* 0x000e620000008800 */
[----:B------:R-:W-:Y:S01]  /*46a0*/  UMOV UR5, 0x400 ;  /* 0x0000040000057882 */ /* 0x000fe20000000000 */
[----:B------:R-:W-:-:S04]  /*46b0*/  UIADD3 UR4, UPT, UPT, UR4, 0x1, URZ ;  /* 0x0000000104047890 */ /* 0x000fc8000fffe0ff */
[----:B------:R-:W-:Y:S02]  /*46c0*/  UISETP.NE.AND UP0, UPT, UR4, 0x20, UPT ;  /* 0x000000200400788c */ /* 0x000fe4000bf05270 */
[----:B-1----:R-:W-:-:S09]  /*46d0*/  ULEA UR5, UR6, UR5, 0x18 ;  /* 0x0000000506057291 */ /* 0x002fd2000f8ec0ff */
[----:B0-----:R-:W0:Y:S01]  /*46e0*/  LDS R13, [UR5] ;  /* 0x00000005ff0d7984 */ /* 0x001e220008000800 */
[----:B------:R-:W-:Y:S01]  /*46f0*/  BAR.SYNC.DEFER_BLOCKING 0x0 ;  /* 0x0000000000007b1d */ /* 0x000fe20000010000 */
[----:B0-----:R-:W-:-:S04]  /*4700*/  FSETP.GT.AND P0, PT, R13, R20, PT ;  /* 0x000000140d00720b */ /* 0x001fc80003f04000 */
[----:B------:R-:W-:Y:S02]  /*4710*/  FSEL R21, R25, R21, P0 ;  /* 0x0000001519157208 */ /* 0x000fe40000000000 */
[----:B------:R-:W-:Y:S01]  /*4720*/  FSEL R2, R2, R25, P0 ;  /* 0x0000001902027208 */ /* 0x000fe20000000000 */
[----:B------:R-:W-:Y:S06]  /*4730*/  BRA.U UP0, `(.L_x_85) ;  /* 0xfffffff900b07547 */ /* 0x000fec000b83ffff */
[----:B------:R-:W0:Y:S01]  /*4740*/  LDCU UR4, c[0x0][0x390] ;  /* 0x00007200ff0477ac */ /* 0x000e220008000800 */
[----:B------:R-:W-:Y:S01]  /*4750*/  BSSY.RECONVERGENT B0, `(.L_x_86) ;  /* 0x0000036000007945 */ /* 0x000fe20003800200 */
[----:B------:R-:W-:Y:S01]  /*4760*/  IMAD.MOV.U32 R2, RZ, RZ, RZ ;  /* 0x000000ffff027224 */ /* 0x000fe200078e00ff */
[----:B------:R-:W1:Y:S01]  /*4770*/  LDCU UR5, c[0x0][0x390] ;  /* 0x00007200ff0577ac */ /* 0x000e620008000800 */
[----:B0-----:R-:W-:-:S13]  /*4780*/  ISETP.GE.AND P0, PT, R4, UR4, PT ;  /* 0x0000000404007c0c */ /* 0x001fda000bf06270 */
[----:B-1----:R-:W-:Y:S05]  /*4790*/  @P0 BRA `(.L_x_87) ;  /* 0x0000000000c40947 */ /* 0x002fea0003800000 */
[----:B------:R-:W0:Y:S01]  /*47a0*/  LDC.64 R6, c[0x0][0x388] ;  /* 0x0000e200ff067b82 */ /* 0x000e220000000a00 */
[----:B------:R-:W-:Y:S01]  /*47b0*/  ISETP.NE.AND P0, PT, R0, RZ, PT ;  /* 0x000000ff0000720c */ /* 0x000fe20003f05270 */
[----:B------:R-:W-:Y:S01]  /*47c0*/  BSSY.RECONVERGENT B1, `(.L_x_88) ;  /* 0x0000013000017945 */ /* 0x000fe20003800200 */
[----:B------:R-:W-:Y:S01]  /*47d0*/  HFMA2 R2, -RZ, RZ, 0, 0 ;  /* 0x00000000ff027431 */ /* 0x000fe200000001ff */
[----:B------:R-:W-:Y:S01]  /*47e0*/  ISETP.GE.U32.AND P2, PT, R23, 0x3, PT ;  /* 0x000000031700780c */ /* 0x000fe20003f46070 */
[----:B---3--:R-:W-:-:S09]  /*47f0*/  IMAD.MOV.U32 R16, RZ, RZ, R4 ;  /* 0x000000ffff107224 */ /* 0x008fd200078e0004 */
[----:B------:R-:W-:Y:S05]  /*4800*/  @!P0 BRA `(.L_x_89) ;  /* 0x0000000000388947 */ /* 0x000fea0003800000 */
[----:B------:R-:W1:Y:S01]  /*4810*/  LDC.64 R8, c[0x0][0x388] ;  /* 0x0000e200ff087b82 */ /* 0x000e620000000a00 */
[----:B------:R-:W-:Y:S01]  /*4820*/  IADD3 R0, PT, PT, -R0, RZ, RZ ;  /* 0x000000ff00007210 */ /* 0x000fe20007ffe1ff */
[----:B------:R-:W-:Y:S01]  /*4830*/  IMAD.MOV.U32 R2, RZ, RZ, RZ ;  /* 0x000000ffff027224 */ /* 0x000fe200078e00ff */
[----:B------:R-:W-:Y:S01]  /*4840*/  MOV R16, R4 ;  /* 0x0000000400107202 */ /* 0x000fe20000000f00 */
[----:B-1----:R-:W-:-:S07]  /*4850*/  IMAD.WIDE.U32 R8, R4, 0x4, R8 ;  /* 0x0000000404087825 */ /* 0x002fce00078e0008 */
.L_x_90:
[----:B------:R-:W3:Y:S01]  /*4860*/  LDG.E R10, desc[UR8][R8.64] ;  /* 0x00000008080a7981 */ /* 0x000ee2000c1e1900 */
[----:B------:R-:W-:Y:S01]  /*4870*/  VIADD R0, R0, 0x1 ;  /* 0x0000000100007836 */ /* 0x000fe20000000000 */
[----:B------:R-:W-:-:S04]  /*4880*/  IADD3 R16, PT, PT, R3, R16, RZ ;  /* 0x0000001003107210 */ /* 0x000fc80007ffe0ff */
[----:B------:R-:W-:Y:S02]  /*4890*/  ISETP.NE.AND P1, PT, R0, RZ, PT ;  /* 0x000000ff0000720c */ /* 0x000fe40003f25270 */
[----:B---3--:R-:W-:-:S13]  /*48a0*/  FSETP.GEU.AND P0, PT, R10, R21, PT ;  /* 0x000000150a00720b */ /* 0x008fda0003f0e000 */
[----:B------:R1:W-:Y:S01]  /*48b0*/  @!P0 STG.E desc[UR8][R8.64], RZ ;  /* 0x000000ff08008986 */ /* 0x0003e2000c101908 */
[----:B------:R-:W-:Y:S01]  /*48c0*/  @P0 FADD R2, R2, R10 ;  /* 0x0000000a02020221 */ /* 0x000fe20000000000 */
[----:B-1----:R-:W-:Y:S01]  /*48d0*/  IMAD.WIDE.U32 R8, R3, 0x4, R8 ;  /* 0x0000000403087825 */ /* 0x002fe200078e0008 */
[----:B------:R-:W-:Y:S06]  /*48e0*/  @P1 BRA `(.L_x_90) ;  /* 0xfffffffc00dc1947 */ /* 0x000fec000383ffff */
.L_x_89:
[----:B------:R-:W-:Y:S05]  /*48f0*/  BSYNC.RECONVERGENT B1 ;  /* 0x0000000000017941 */ /* 0x000fea0003800200 */
.L_x_88:
[----:B------:R-:W-:Y:S05]  /*4900*/  @!P2 BRA `(.L_x_87) ;  /* 0x000000000068a947 */ /* 0x000fea0003800000 */
.L_x_91:
[----:B0-----:R-:W-:-:S05]  /*4910*/  IMAD.WIDE.U32 R8, R16, 0x4, R6 ;  /* 0x0000000410087825 */ /* 0x001fca00078e0006 */
[----:B------:R-:W3:Y:S01]  /*4920*/  LDG.E R0, desc[UR8][R8.64] ;  /* 0x0000000808007981 */ /* 0x000ee2000c1e1900 */
[----:B-1----:R-:W-:-:S04]  /*4930*/  IMAD.IADD R12, R3, 0x1, R16 ;  /* 0x00000001030c7824 */ /* 0x002fc800078e0210 */
[----:B------:R-:W-:Y:S01]  /*4940*/  IMAD.WIDE.U32 R10, R12, 0x4, R6 ;  /* 0x000000040c0a7825 */ /* 0x000fe200078e0006 */
[----:B---3--:R-:W-:-:S13]  /*4950*/  FSETP.GEU.AND P0, PT, R0, R21, PT ;  /* 0x000000150000720b */ /* 0x008fda0003f0e000 */
[----:B------:R0:W-:Y:S04]  /*4960*/  @!P0 STG.E desc[UR8][R8.64], RZ ;  /* 0x000000ff08008986 */ /* 0x0001e8000c101908 */
[----:B------:R-:W3:Y:S01]  /*4970*/  LDG.E R17, desc[UR8][R10.64] ;  /* 0x000000080a117981 */ /* 0x000ee2000c1e1900 */
[----:B--2---:R-:W-:-:S05]  /*4980*/  IADD3 R14, PT, PT, R3, R12, RZ ;  /* 0x0000000c030e7210 */ /* 0x004fca0007ffe0ff */
[----:B------:R-:W-:Y:S01]  /*4990*/  IMAD.WIDE.U32 R12, R14, 0x4, R6 ;  /* 0x000000040e0c7825 */ /* 0x000fe200078e0006 */
[----:B---3--:R-:W-:-:S13]  /*49a0*/  FSETP.GEU.AND P1, PT, R17, R21, PT ;  /* 0x000000151100720b */ /* 0x008fda0003f2e000 */
[----:B------:R1:W-:Y:S04]  /*49b0*/  @!P1 STG.E desc[UR8][R10.64], RZ ;  /* 0x000000ff0a009986 */ /* 0x0003e8000c101908 */
[----:B------:R-:W2:Y:S01]  /*49c0*/  LDG.E R18, desc[UR8][R12.64] ;  /* 0x000000080c127981 */ /* 0x000ea2000c1e1900 */
[----:B------:R-:W-:-:S04]  /*49d0*/  IMAD.IADD R16, R3, 0x1, R14 ;  /* 0x0000000103107824 */ /* 0x000fc800078e020e */
[----:B------:R-:W-:Y:S01]  /*49e0*/  IMAD.WIDE.U32 R14, R16, 0x4, R6 ;  /* 0x00000004100e7825 */ /* 0x000fe200078e0006 */
[----:B--2---:R-:W-:-:S13]  /*49f0*/  FSETP.GEU.AND P2, PT, R18, R21, PT ;  /* 0x000000151200720b */ /* 0x004fda0003f4e000 */
[----:B------:R1:W-:Y:S04]  /*4a00*/  @!P2 STG.E desc[UR8][R12.64], RZ ;  /* 0x000000ff0c00a986 */ /* 0x0003e8000c101908 */
[----:B0-----:R-:W2:Y:S01]  /*4a10*/  LDG.E R8, desc[UR8][R14.64] ;  /* 0x000000080e087981 */ /* 0x001ea2000c1e1900 */
[----:B------:R-:W-:Y:S01]  /*4a20*/  IADD3 R16, PT, PT, R3, R16, RZ ;  /* 0x0000001003107210 */ /* 0x000fe20007ffe0ff */
        /* <DEDUP_REMOVED lines=8> */
.L_x_87:
[----:B------:R-:W-:Y:S05]  /*4ab0*/  BSYNC.RECONVERGENT B0 ;  /* 0x0000000000007941 */ /* 0x000fea0003800200 */
.L_x_86:
[----:B------:R-:W4:Y:S01]  /*4ac0*/  S2UR UR5, SR_CgaCtaId ;  /* 0x00000000000579c3 */ /* 0x000f220000008800 */
[----:B------:R-:W-:Y:S01]  /*4ad0*/  ISETP.GE.U32.AND P0, PT, R3, 0x2, PT ;  /* 0x000000020300780c */ /* 0x000fe20003f06070 */
[----:B------:R-:W-:Y:S01]  /*4ae0*/  UMOV UR4, 0x400 ;  /* 0x0000040000047882 */ /* 0x000fe20000000000 */
[----:B------:R0:W-:Y:S01]  /*4af0*/  STS [R5], R2 ;  /* 0x0000000205007388 */ /* 0x0001e20000000800 */
[----:B----4-:R-:W-:-:S04]  /*4b00*/  ULEA UR4, UR5, UR4, 0x18 ;  /* 0x0000000405047291 */ /* 0x010fc8000f8ec0ff */
[----:B------:R-:W-:Y:S06]  /*4b10*/  BAR.SYNC.DEFER_BLOCKING 0x0 ;  /* 0x0000000000007b1d */ /* 0x000fec0000010000 */
[----:B0-----:R-:W-:Y:S05]  /*4b20*/  @!P0 BRA `(.L_x_92) ;  /* 0x00000000002c8947 */ /* 0x001fea0003800000 */
.L_x_93:
        /* <DEDUP_REMOVED lines=11> */
.L_x_92:
[----:B------:R-:W0:Y:S02]  /*4be0*/  LDS R20, [UR4] ;  /* 0x00000004ff147984 */ /* 0x000e240008000800 */
.L_x_77:
[----:B------:R-:W-:-:S13]  /*4bf0*/  ISETP.NE.AND P0, PT, R4, RZ, PT ;  /* 0x000000ff0400720c */ /* 0x000fda0003f05270 */
[----:B------:R-:W-:Y:S05]  /*4c00*/  @P0 EXIT ;  /* 0x000000000000094d */ /* 0x000fea0003800000 */
[----:B------:R-:W5:Y:S01]  /*4c10*/  LDC.64 R2, c[0x0][0x3a8] ;  /* 0x0000ea00ff027b82 */ /* 0x000f620000000a00 */
[----:B------:R-:W1:Y:S01]  /*4c20*/  LDCU UR4, c[0x0][0x390] ;  /* 0x00007200ff0477ac */ /* 0x000e620008000800 */
[----:B-----5:R-:W0:Y:S01]  /*4c30*/  LDG.E.CONSTANT R3, desc[UR8][R2.64] ;  /* 0x0000000802037981 */ /* 0x020e22000c1e9900 */
[----:B-1----:R-:W-:Y:S01]  /*4c40*/  UISETP.GE.AND UP0, UPT, UR4, 0x1, UPT ;  /* 0x000000010400788c */ /* 0x002fe2000bf06270 */
[----:B------:R-:W-:Y:S02]  /*4c50*/  IMAD.MOV.U32 R7, RZ, RZ, RZ ;  /* 0x000000ffff077224 */ /* 0x000fe400078e00ff */
[----:B0-----:R-:W-:-:S06]  /*4c60*/  FMUL R9, R3, R20 ;  /* 0x0000001403097220 */ /* 0x001fcc0000400000 */
[----:B------:R-:W-:Y:S05]  /*4c70*/  BRA.U !UP0, `(.L_x_94) ;  /* 0x0000000108407547 */ /* 0x000fea000b800000 */
[----:B------:R-:W0:Y:S01]  /*4c80*/  LDC.64 R4, c[0x0][0x388] ;  /* 0x0000e200ff047b82 */ /* 0x000e220000000a00 */
[----:B------:R-:W-:Y:S01]  /*4c90*/  HFMA2 R0, -RZ, RZ, 0, 0 ;  /* 0x00000000ff007431 */ /* 0x000fe200000001ff */
[----:B------:R-:W-:Y:S01]  /*4ca0*/  CS2R R6, SRZ ;  /* 0x0000000000067805 */ /* 0x000fe2000001ff00 */
[----:B------:R-:W1:Y:S01]  /*4cb0*/  LDCU UR5, c[0x0][0x390] ;  /* 0x00007200ff0577ac */ /* 0x000e620008000800 */
[----:B------:R-:W-:-:S12]  /*4cc0*/  UIADD3 UR4, UPT, UPT, UR4, -0x1, URZ ;  /* 0xffffffff04047890 */ /* 0x000fd8000fffe0ff */
.L_x_95:
[----:B0-----:R-:W-:-:S06]  /*4cd0*/  IMAD.WIDE.U32 R2, R7, 0x4, R4 ;  /* 0x0000000407027825 */ /* 0x001fcc00078e0004 */
[----:B------:R-:W5:Y:S02]  /*4ce0*/  LDG.E R3, desc[UR8][R2.64] ;  /* 0x0000000802037981 */ /* 0x000f64000c1e1900 */
[----:B-----5:R-:W-:-:S05]  /*4cf0*/  FADD R0, R3, R0 ;  /* 0x0000000003007221 */ /* 0x020fca0000000000 */
[----:B------:R-:W-:-:S13]  /*4d00*/  FSETP.GT.AND P0, PT, R0, R9, PT ;  /* 0x000000090000720b */ /* 0x000fda0003f04000 */
[----:B------:R-:W-:Y:S05]  /*4d10*/  @P0 BRA `(.L_x_94) ;  /* 0x0000000000180947 */ /* 0x000fea0003800000 */
[----:B------:R-:W-:-:S04]  /*4d20*/  ISETP.NE.AND P0, PT, R7, UR4, PT ;  /* 0x0000000407007c0c */ /* 0x000fc8000bf05270 */
[C---:B------:R-:W-:Y:S01]  /*4d30*/  SEL R6, R7.reuse, R6, !P0 ;  /* 0x0000000607067207 */ /* 0x040fe20004000000 */
[----:B------:R-:W-:-:S05]  /*4d40*/  VIADD R7, R7, 0x1 ;  /* 0x0000000107077836 */ /* 0x000fca0000000000 */
[----:B-1----:R-:W-:-:S13]  /*4d50*/  ISETP.NE.AND P0, PT, R7, UR5, PT ;  /* 0x0000000507007c0c */ /* 0x002fda000bf05270 */
[----:B------:R-:W-:Y:S05]  /*4d60*/  @P0 BRA `(.L_x_95) ;  /* 0xfffffffc00d80947 */ /* 0x000fea000383ffff */
[----:B------:R-:W-:-:S07]  /*4d70*/  MOV R7, R6 ;  /* 0x0000000600077202 */ /* 0x000fce0000000f00 */
.L_x_94:
[----:B------:R-:W0:Y:S02]  /*4d80*/  LDC.64 R2, c[0x0][0x3b0] ;  /* 0x0000ec00ff027b82 */ /* 0x000e240000000a00 */
[----:B0-----:R-:W-:Y:S01]  /*4d90*/  STG.E desc[UR8][R2.64], R7 ;  /* 0x0000000702007986 */ /* 0x001fe2000c101908 */
[----:B-1----:R-:W-:Y:S05]  /*4da0*/  EXIT ;  /* 0x000000000000794d */ /* 0x002fea0003800000 */
        .weak           $__internal_0_$__cuda_sm3x_div_rn_noftz_f32_slowpath
        .type           $__internal_0_$__cuda_sm3x_div_rn_noftz_f32_slowpath,@function
        .size           $__internal_0_$__cuda_sm3x_div_rn_noftz_f32_slowpath,(.L_x_108 - $__internal_0_$__cuda_sm3x_div_rn_noftz_f32_slowpath)
$__internal_0_$__cuda_sm3x_div_rn_noftz_f32_slowpath:
[----:B------:R-:W-:Y:S01]  /*4db0*/  SHF.R.U32.HI R7, RZ, 0x17, R20 ;  /* 0x00000017ff077819 */ /* 0x000fe20000011614 */
[----:B------:R-:W-:Y:S01]  /*4dc0*/  BSSY.RECONVERGENT B0, `(.L_x_96) ;  /* 0x0000062000007945 */ /* 0x000fe20003800200 */
[----:B------:R-:W-:Y:S02]  /*4dd0*/  SHF.R.U32.HI R10, RZ, 0x17, R27 ;  /* 0x00000017ff0a7819 */ /* 0x000fe4000001161b */
[----:B------:R-:W-:Y:S02]  /*4de0*/  LOP3.LUT R7, R7, 0xff, RZ, 0xc0, !PT ;  /* 0x000000ff07077812 */ /* 0x000fe400078ec0ff */
[----:B------:R-:W-:-:S03]  /*4df0*/  LOP3.LUT R10, R10, 0xff, RZ, 0xc0, !PT ;  /* 0x000000ff0a0a7812 */ /* 0x000fc600078ec0ff */
[----:B------:R-:W-:Y:S01]  /*4e00*/  VIADD R0, R7, 0xffffffff ;  /* 0xffffffff07007836 */ /* 0x000fe20000000000 */
[----:B------:R-:W-:-:S04]  /*4e10*/  IADD3 R11, PT, PT, R10, -0x1, RZ ;  /* 0xffffffff0a0b7810 */ /* 0x000fc80007ffe0ff */
[----:B------:R-:W-:-:S04]  /*4e20*/  ISETP.GT.U32.AND P0, PT, R0, 0xfd, PT ;  /* 0x000000fd0000780c */ /* 0x000fc80003f04070 */
[----:B------:R-:W-:-:S13]  /*4e30*/  ISETP.GT.U32.OR P0, PT, R11, 0xfd, P0 ;  /* 0x000000fd0b00780c */ /* 0x000fda0000704470 */
[----:B------:R-:W-:Y:S01]  /*4e40*/  @!P0 IMAD.MOV.U32 R9, RZ, RZ, RZ ;  /* 0x000000ffff098224 */ /* 0x000fe200078e00ff */
[----:B------:R-:W-:Y:S06]  /*4e50*/  @!P0 BRA `(.L_x_97) ;  /* 0x00000000005c8947 */ /* 0x000fec0003800000 */
[----:B------:R-:W-:Y:S02]  /*4e60*/  FSETP.GTU.FTZ.AND P0, PT, |R27|, +INF , PT ;  /* 0x7f8000001b00780b */ /* 0x000fe40003f1c200 */
[----:B------:R-:W-:-:S04]  /*4e70*/  FSETP.GTU.FTZ.AND P1, PT, |R20|, +INF , PT ;  /* 0x7f8000001400780b */ /* 0x000fc80003f3c200 */
[----:B------:R-:W-:-:S13]  /*4e80*/  PLOP3.LUT P0, PT, P0, P1, PT, 0xf8, 0x8f ;  /* 0x00000000008f781c */ /* 0x000fda0000703f70 */
[----:B------:R-:W-:Y:S05]  /*4e90*/  @P0 BRA `(.L_x_98) ;  /* 0x00000004004c0947 */ /* 0x000fea0003800000 */
[----:B------:R-:W-:-:S13]  /*4ea0*/  LOP3.LUT P0, RZ, R20, 0x7fffffff, R27, 0xc8, !PT ;  /* 0x7fffffff14ff7812 */ /* 0x000fda000780c81b */
[----:B------:R-:W-:Y:S05]  /*4eb0*/  @!P0 BRA `(.L_x_99) ;  /* 0x00000004003c8947 */ /* 0x000fea0003800000 */
[C---:B------:R-:W-:Y:S02]  /*4ec0*/  FSETP.NEU.FTZ.AND P3, PT, |R27|.reuse, +INF , PT ;  /* 0x7f8000001b00780b */ /* 0x040fe40003f7d200 */
[----:B------:R-:W-:Y:S02]  /*4ed0*/  FSETP.NEU.FTZ.AND P1, PT, |R20|, +INF , PT ;  /* 0x7f8000001400780b */ /* 0x000fe40003f3d200 */
[----:B------:R-:W-:-:S11]  /*4ee0*/  FSETP.NEU.FTZ.AND P0, PT, |R27|, +INF , PT ;  /* 0x7f8000001b00780b */ /* 0x000fd60003f1d200 */
[----:B------:R-:W-:Y:S05]  /*4ef0*/  @!P1 BRA !P3, `(.L_x_99) ;  /* 0x00000004002c9947 */ /* 0x000fea0005800000 */
[----:B------:R-:W-:-:S04]  /*4f00*/  LOP3.LUT P3, RZ, R27, 0x7fffffff, RZ, 0xc0, !PT ;  /* 0x7fffffff1bff7812 */ /* 0x000fc8000786c0ff */
[----:B------:R-:W-:-:S13]  /*4f10*/  PLOP3.LUT P1, PT, P1, P3, PT, 0x2f, 0xf2 ;  /* 0x0000000000f2781c */ /* 0x000fda0000f26577 */
[----:B------:R-:W-:Y:S05]  /*4f20*/  @P1 BRA `(.L_x_100) ;  /* 0x0000000400181947 */ /* 0x000fea0003800000 */
[----:B------:R-:W-:-:S04]  /*4f30*/  LOP3.LUT P1, RZ, R20, 0x7fffffff, RZ, 0xc0, !PT ;  /* 0x7fffffff14ff7812 */ /* 0x000fc8000782c0ff */
[----:B------:R-:W-:-:S13]  /*4f40*/  PLOP3.LUT P0, PT, P0, P1, PT, 0x2f, 0xf2 ;  /* 0x0000000000f2781c */ /* 0x000fda0000702577 */
[----:B------:R-:W-:Y:S05]  /*4f50*/  @P0 BRA `(.L_x_101) ;  /* 0x0000000400000947 */ /* 0x000fea0003800000 */
[----:B------:R-:W-:Y:S02]  /*4f60*/  ISETP.GE.AND P0, PT, R11, RZ, PT ;  /* 0x000000ff0b00720c */ /* 0x000fe40003f06270 */
[----:B------:R-:W-:-:S11]  /*4f70*/  ISETP.GE.AND P1, PT, R0, RZ, PT ;  /* 0x000000ff0000720c */ /* 0x000fd60003f26270 */
[----:B------:R-:W-:Y:S01]  /*4f80*/  @P0 MOV R9, RZ ;  /* 0x000000ff00090202 */ /* 0x000fe20000000f00 */
[----:B------:R-:W-:Y:S02]  /*4f90*/  @!P0 IMAD.MOV.U32 R9, RZ, RZ, -0x40 ;  /* 0xffffffc0ff098424 */ /* 0x000fe400078e00ff */
[----:B------:R-:W-:Y:S01]  /*4fa0*/  @!P0 FFMA R27, R27, 1.84467440737095516160e+19, RZ ;  /* 0x5f8000001b1b8823 */ /* 0x000fe200000000ff */
[----:B------:R-:W-:Y:S02]  /*4fb0*/  @!P1 FFMA R20, R20, 1.84467440737095516160e+19, RZ ;  /* 0x5f80000014149823 */ /* 0x000fe400000000ff */
[----:B------:R-:W-:-:S07]  /*4fc0*/  @!P1 IADD3 R9, PT, PT, R9, 0x40, RZ ;  /* 0x0000004009099810 */ /* 0x000fce0007ffe0ff */
.L_x_97:
[----:B------:R-:W-:Y:S01]  /*4fd0*/  LEA R11, R7, 0xc0800000, 0x17 ;  /* 0xc0800000070b7811 */ /* 0x000fe200078eb8ff */
[----:B------:R-:W-:Y:S01]  /*4fe0*/  BSSY.RECONVERGENT B1, `(.L_x_102) ;  /* 0x0000036000017945 */ /* 0x000fe20003800200 */
[----:B------:R-:W-:-:S03]  /*4ff0*/  IADD3 R10, PT, PT, R10, -0x7f, RZ ;  /* 0xffffff810a0a7810 */ /* 0x000fc60007ffe0ff */
[----:B------:R-:W-:Y:S02]  /*5000*/  IMAD.IADD R26, R20, 0x1, -R11 ;  /* 0x00000001141a7824 */ /* 0x000fe400078e0a0b */
[C---:B------:R-:W-:Y:S01]  /*5010*/  IMAD R0, R10.reuse, -0x800000, R27 ;  /* 0xff8000000a007824 */ /* 0x040fe200078e021b */
[----:B------:R-:W-:Y:S01]  /*5020*/  IADD3 R10, PT, PT, R10, 0x7f, -R7 ;  /* 0x0000007f0a0a7810 */ /* 0x000fe20007ffe807 */
[----:B------:R-:W0:Y:S01]  /*5030*/  MUFU.RCP R20, R26 ;  /* 0x0000001a00147308 */ /* 0x000e220000001000 */
[----:B------:R-:W-:-:S03]  /*5040*/  FADD.FTZ R11, -R26, -RZ ;  /* 0x800000ff1a0b7221 */ /* 0x000fc60000010100 */
[----:B------:R-:W-:Y:S02]  /*5050*/  IMAD.IADD R9, R10, 0x1, R9 ;  /* 0x000000010a097824 */ /* 0x000fe400078e0209 */
[----:B0-----:R-:W-:-:S04]  /*5060*/  FFMA R21, R20, R11, 1 ;  /* 0x3f80000014157423 */ /* 0x001fc8000000000b */
[----:B------:R-:W-:-:S04]  /*5070*/  FFMA R21, R20, R21, R20 ;  /* 0x0000001514157223 */ /* 0x000fc80000000014 */
[----:B------:R-:W-:-:S04]  /*5080*/  FFMA R20, R0, R21, RZ ;  /* 0x0000001500147223 */ /* 0x000fc800000000ff */
[----:B------:R-:W-:-:S04]  /*5090*/  FFMA R22, R11, R20, R0 ;  /* 0x000000140b167223 */ /* 0x000fc80000000000 */
[----:B------:R-:W-:-:S04]  /*50a0*/  FFMA R22, R21, R22, R20 ;  /* 0x0000001615167223 */ /* 0x000fc80000000014 */
[----:B------:R-:W-:-:S04]  /*50b0*/  FFMA R11, R11, R22, R0 ;  /* 0x000000160b0b7223 */ /* 0x000fc80000000000 */
[----:B------:R-:W-:-:S05]  /*50c0*/  FFMA R0, R21, R11, R22 ;  /* 0x0000000b15007223 */ /* 0x000fca0000000016 */
[----:B------:R-:W-:-:S04]  /*50d0*/  SHF.R.U32.HI R7, RZ, 0x17, R0 ;  /* 0x00000017ff077819 */ /* 0x000fc80000011600 */
[----:B------:R-:W-:-:S04]  /*50e0*/  LOP3.LUT R10, R7, 0xff, RZ, 0xc0, !PT ;  /* 0x000000ff070a7812 */ /* 0x000fc800078ec0ff */
[----:B------:R-:W-:-:S05]  /*50f0*/  IADD3 R7, PT, PT, R10, R9, RZ ;  /* 0x000000090a077210 */ /* 0x000fca0007ffe0ff */
[----:B------:R-:W-:-:S05]  /*5100*/  VIADD R10, R7, 0xffffffff ;  /* 0xffffffff070a7836 */ /* 0x000fca0000000000 */
[----:B------:R-:W-:-:S13]  /*5110*/  ISETP.GE.U32.AND P0, PT, R10, 0xfe, PT ;  /* 0x000000fe0a00780c */ /* 0x000fda0003f06070 */
[----:B------:R-:W-:Y:S05]  /*5120*/  @!P0 BRA `(.L_x_103) ;  /* 0x0000000000808947 */ /* 0x000fea0003800000 */
[----:B------:R-:W-:-:S13]  /*5130*/  ISETP.GT.AND P0, PT, R7, 0xfe, PT ;  /* 0x000000fe0700780c */ /* 0x000fda0003f04270 */
[----:B------:R-:W-:Y:S05]  /*5140*/  @P0 BRA `(.L_x_104) ;  /* 0x00000000006c0947 */ /* 0x000fea0003800000 */
[----:B------:R-:W-:-:S13]  /*5150*/  ISETP.GE.AND P0, PT, R7, 0x1, PT ;  /* 0x000000010700780c */ /* 0x000fda0003f06270 */
[----:B------:R-:W-:Y:S05]  /*5160*/  @P0 BRA `(.L_x_105) ;  /* 0x0000000000740947 */ /* 0x000fea0003800000 */
[----:B------:R-:W-:Y:S02]  /*5170*/  ISETP.GE.AND P0, PT, R7, -0x18, PT ;  /* 0xffffffe80700780c */ /* 0x000fe40003f06270 */
[----:B------:R-:W-:-:S11]  /*5180*/  LOP3.LUT R0, R0, 0x80000000, RZ, 0xc0, !PT ;  /* 0x8000000000007812 */ /* 0x000fd600078ec0ff */
[----:B------:R-:W-:Y:S05]  /*5190*/  @!P0 BRA `(.L_x_105) ;  /* 0x0000000000688947 */ /* 0x000fea0003800000 */
[CCC-:B------:R-:W-:Y:S01]  /*51a0*/  FFMA.RZ R9, R21.reuse, R11.reuse, R22.reuse ;  /* 0x0000000b15097223 */ /* 0x1c0fe2000000c016 */
[CCC-:B------:R-:W-:Y:S01]  /*51b0*/  FFMA.RP R10, R21.reuse, R11.reuse, R22.reuse ;  /* 0x0000000b150a7223 */ /* 0x1c0fe20000008016 */
[----:B------:R-:W-:Y:S01]  /*51c0*/  FFMA.RM R21, R21, R11, R22 ;  /* 0x0000000b15157223 */ /* 0x000fe20000004016 */
[----:B------:R-:W-:Y:S02]  /*51d0*/  IADD3 R11, PT, PT, R7, 0x20, RZ ;  /* 0x00000020070b7810 */ /* 0x000fe40007ffe0ff */
[----:B------:R-:W-:Y:S02]  /*51e0*/  LOP3.LUT R9, R9, 0x7fffff, RZ, 0xc0, !PT ;  /* 0x007fffff09097812 */ /* 0x000fe400078ec0ff */
[----:B------:R-:W-:Y:S02]  /*51f0*/  ISETP.NE.AND P3, PT, R7, RZ, PT ;  /* 0x000000ff0700720c */ /* 0x000fe40003f65270 */
[----:B------:R-:W-:Y:S02]  /*5200*/  LOP3.LUT R20, R9, 0x800000, RZ, 0xfc, !PT ;  /* 0x0080000009147812 */ /* 0x000fe400078efcff */
[----:B------:R-:W-:Y:S01]  /*5210*/  ISETP.NE.AND P1, PT, R7, RZ, PT ;  /* 0x000000ff0700720c */ /* 0x000fe20003f25270 */
[----:B------:R-:W-:Y:S01]  /*5220*/  IMAD.MOV R7, RZ, RZ, -R7 ;  /* 0x000000ffff077224 */ /* 0x000fe200078e0a07 */
[----:B------:R-:W-:-:S02]  /*5230*/  SHF.L.U32 R11, R20, R11, RZ ;  /* 0x0000000b140b7219 */ /* 0x000fc400000006ff */
[----:B------:R-:W-:Y:S02]  /*5240*/  FSETP.NEU.FTZ.AND P0, PT, R10, R21, PT ;  /* 0x000000150a00720b */ /* 0x000fe40003f1d000 */
[----:B------:R-:W-:Y:S02]  /*5250*/  SEL R7, R7, RZ, P3 ;  /* 0x000000ff07077207 */ /* 0x000fe40001800000 */
[----:B------:R-:W-:Y:S02]  /*5260*/  ISETP.NE.AND P1, PT, R11, RZ, P1 ;  /* 0x000000ff0b00720c */ /* 0x000fe40000f25270 */
[----:B------:R-:W-:Y:S02]  /*5270*/  SHF.R.U32.HI R20, RZ, R7, R20 ;  /* 0x00000007ff147219 */ /* 0x000fe40000011614 */
[----:B------:R-:W-:Y:S02]  /*5280*/  PLOP3.LUT P0, PT, P0, P1, PT, 0xf8, 0x8f ;  /* 0x00000000008f781c */ /* 0x000fe40000703f70 */
[----:B------:R-:W-:-:S02]  /*5290*/  SHF.R.U32.HI R9, RZ, 0x1, R20 ;  /* 0x00000001ff097819 */ /* 0x000fc40000011614 */
[----:B------:R-:W-:-:S04]  /*52a0*/  SEL R10, RZ, 0x1, !P0 ;  /* 0x00000001ff0a7807 */ /* 0x000fc80004000000 */
[----:B------:R-:W-:-:S04]  /*52b0*/  LOP3.LUT R7, R10, 0x1, R9, 0xf8, !PT ;  /* 0x000000010a077812 */ /* 0x000fc800078ef809 */
[----:B------:R-:W-:-:S04]  /*52c0*/  LOP3.LUT R20, R7, R20, RZ, 0xc0, !PT ;  /* 0x0000001407147212 */ /* 0x000fc800078ec0ff */
[----:B------:R-:W-:-:S04]  /*52d0*/  IADD3 R9, PT, PT, R9, R20, RZ ;  /* 0x0000001409097210 */ /* 0x000fc80007ffe0ff */
[----:B------:R-:W-:Y:S01]  /*52e0*/  LOP3.LUT R0, R9, R0, RZ, 0xfc, !PT ;  /* 0x0000000009007212 */ /* 0x000fe200078efcff */
[----:B------:R-:W-:Y:S06]  /*52f0*/  BRA `(.L_x_105) ;  /* 0x0000000000107947 */ /* 0x000fec0003800000 */
.L_x_104:
[----:B------:R-:W-:-:S04]  /*5300*/  LOP3.LUT R0, R0, 0x80000000, RZ, 0xc0, !PT ;  /* 0x8000000000007812 */ /* 0x000fc800078ec0ff */
[----:B------:R-:W-:Y:S01]  /*5310*/  LOP3.LUT R0, R0, 0x7f800000, RZ, 0xfc, !PT ;  /* 0x7f80000000007812 */ /* 0x000fe200078efcff */
[----:B------:R-:W-:Y:S06]  /*5320*/  BRA `(.L_x_105) ;  /* 0x0000000000047947 */ /* 0x000fec0003800000 */
.L_x_103:
[----:B------:R-:W-:-:S07]  /*5330*/  IMAD R0, R9, 0x800000, R0 ;  /* 0x0080000009007824 */ /* 0x000fce00078e0200 */
.L_x_105:
[----:B------:R-:W-:Y:S05]  /*5340*/  BSYNC.RECONVERGENT B1 ;  /* 0x0000000000017941 */ /* 0x000fea0003800200 */
.L_x_102:
[----:B------:R-:W-:Y:S05]  /*5350*/  BRA `(.L_x_106) ;  /* 0x0000000000207947 */ /* 0x000fea0003800000 */
.L_x_101:
[----:B------:R-:W-:-:S04]  /*5360*/  LOP3.LUT R20, R20, 0x80000000, R27, 0x48, !PT ;  /* 0x8000000014147812 */ /* 0x000fc800078e481b */
[----:B------:R-:W-:Y:S01]  /*5370*/  LOP3.LUT R0, R20, 0x7f800000, RZ, 0xfc, !PT ;  /* 0x7f80000014007812 */ /* 0x000fe200078efcff */
[----:B------:R-:W-:Y:S06]  /*5380*/  BRA `(.L_x_106) ;  /* 0x0000000000147947 */ /* 0x000fec0003800000 */
.L_x_100:
[----:B------:R-:W-:Y:S01]  /*5390*/  LOP3.LUT R0, R20, 0x80000000, R27, 0x48, !PT ;  /* 0x8000000014007812 */ /* 0x000fe200078e481b */
[----:B------:R-:W-:Y:S06]  /*53a0*/  BRA `(.L_x_106) ;  /* 0x00000000000c7947 */ /* 0x000fec0003800000 */
.L_x_99:
[----:B------:R-:W0:Y:S01]  /*53b0*/  MUFU.RSQ R0, -QNAN ;  /* 0xffc0000000007908 */ /* 0x000e220000001400 */
[----:B------:R-:W-:Y:S05]  /*53c0*/  BRA `(.L_x_106) ;  /* 0x0000000000047947 */ /* 0x000fea0003800000 */
.L_x_98:
[----:B------:R-:W-:-:S07]  /*53d0*/  FADD.FTZ R0, R27, R20 ;  /* 0x000000141b007221 */ /* 0x000fce0000010000 */
.L_x_106:
[----:B------:R-:W-:Y:S05]  /*53e0*/  BSYNC.RECONVERGENT B0 ;  /* 0x0000000000007941 */ /* 0x000fea0003800200 */
.L_x_96:
[----:B------:R-:W-:-:S04]  /*53f0*/  HFMA2 R7, -RZ, RZ, 0, 0 ;  /* 0x00000000ff077431 */ /* 0x000fc800000001ff */
[----:B0-----:R-:W-:Y:S05]  /*5400*/  RET.REL.NODEC R6 `(sample_token_kernel) ;  /* 0xffffffa806fc7950 */ /* 0x001fea0003c3ffff */
.L_x_107:
[----:B------:R-:W-:-:S00]  /*5410*/  BRA `(.L_x_107) ;  /* 0xfffffffc00fc7947 */ /* 0x000fc0000383ffff */
[----:B------:R-:W-:-:S00]  /*5420*/  NOP ;  /* 0x0000000000007918 */ /* 0x000fc00000000000 */
        /* <DEDUP_REMOVED lines=13> */
.L_x_108:


//--------------------- .nv.shared.sample_token_kernel --------------------------
	.section	.nv.shared.sample_token_kernel,"aw",@nobits
	.sectionflags	@""
	.align	16
	.zero		1024


//--------------------- .nv.shared.reserved.0     --------------------------
	.section	.nv.shared.reserved.0,"aw",@nobits
	.weak		__nv_reservedSMEM_offset_0_alias
	.size		__nv_reservedSMEM_offset_0_alias, 0, 64
	.other		__nv_reservedSMEM_offset_0_alias,@"STO_CUDA_RESERVED_SHARED STV_DEFAULT"
__nv_reservedSMEM_offset_0_alias:
	.zero		0
	.zero		64


//--------------------- .nv.constant0.sample_token_kernel --------------------------
	.section	.nv.constant0.sample_token_kernel,"a",@progbits
	.sectionflags	@""
	.align	4
.nv.constant0.sample_token_kernel:
	.zero		952


//--------------------- SYMBOLS --------------------------

	.type		.nv.reservedSmem.offset0,@object
	.size		.nv.reservedSmem.offset0,0x4
	.type		.nv.reservedSmem.cap,@object
	.size		.nv.reservedSmem.cap,0x4
